//
// Generated by NVIDIA NVVM Compiler
//
// Compiler Build ID: CL-36424714
// Cuda compilation tools, release 13.0, V13.0.88
// Based on NVVM 20.0.0
//

.version 9.0
.target sm_100
.address_size 64

	// .globl	_Z7kernel1ILj1024EEvPfS0_S0_j
// _ZZ7kernel1ILj1024EEvPfS0_S0_jE4smem has been demoted
// _ZZ7kernel1ILj512EEvPfS0_S0_jE4smem has been demoted
// _ZZ7kernel1ILj256EEvPfS0_S0_jE4smem has been demoted
// _ZZ7kernel1ILj128EEvPfS0_S0_jE4smem has been demoted
// _ZZ7kernel1ILj64EEvPfS0_S0_jE4smem has been demoted
// _ZZ7kernel2ILj1024EEvPfS0_S0_jE4smem has been demoted
// _ZZ7kernel2ILj512EEvPfS0_S0_jE4smem has been demoted
// _ZZ7kernel2ILj256EEvPfS0_S0_jE4smem has been demoted
// _ZZ7kernel2ILj128EEvPfS0_S0_jE4smem has been demoted
// _ZZ7kernel2ILj64EEvPfS0_S0_jE4smem has been demoted

.visible .entry _Z7kernel1ILj1024EEvPfS0_S0_j(
	.param .u64 .ptr .align 1 _Z7kernel1ILj1024EEvPfS0_S0_j_param_0,
	.param .u64 .ptr .align 1 _Z7kernel1ILj1024EEvPfS0_S0_j_param_1,
	.param .u64 .ptr .align 1 _Z7kernel1ILj1024EEvPfS0_S0_j_param_2,
	.param .u32 _Z7kernel1ILj1024EEvPfS0_S0_j_param_3
)
{
	.reg .pred 	%p<8>;
	.reg .b32 	%r<18>;
	.reg .b32 	%f<57>;
	.reg .b64 	%rd<38>;
	// demoted variable
	.shared .align 4 .b8 _ZZ7kernel1ILj1024EEvPfS0_S0_jE4smem[2048];
	ld.param.u64 	%rd4, [_Z7kernel1ILj1024EEvPfS0_S0_j_param_0];
	ld.param.u64 	%rd2, [_Z7kernel1ILj1024EEvPfS0_S0_j_param_1];
	ld.param.u64 	%rd3, [_Z7kernel1ILj1024EEvPfS0_S0_j_param_2];
	ld.param.u32 	%r8, [_Z7kernel1ILj1024EEvPfS0_S0_j_param_3];
	cvta.to.global.u64 	%rd1, %rd4;
	mov.u32 	%r1, %tid.x;
	mov.u32 	%r2, %ctaid.x;
	mov.u32 	%r3, %ntid.x;
	mul.lo.s32 	%r9, %r3, %r2;
	shl.b32 	%r4, %r9, 3;
	add.s32 	%r5, %r4, %r1;
	mad.lo.s32 	%r6, %r3, 7, %r5;
	setp.ge.u32 	%p1, %r6, %r8;
	@%p1 bra 	$L__BB0_2;
	cvta.to.global.u64 	%rd5, %rd2;
	mul.wide.u32 	%rd6, %r5, 4;
	add.s64 	%rd7, %rd1, %rd6;
	ld.global.f32 	%f1, [%rd7];
	add.s64 	%rd8, %rd5, %rd6;
	ld.global.f32 	%f2, [%rd8];
	mad.lo.s32 	%r10, %r3, -6, %r6;
	mul.wide.u32 	%rd9, %r10, 4;
	add.s64 	%rd10, %rd1, %rd9;
	ld.global.f32 	%f3, [%rd10];
	add.s64 	%rd11, %rd5, %rd9;
	ld.global.f32 	%f4, [%rd11];
	mul.f32 	%f5, %f3, %f4;
	add.s32 	%r11, %r10, %r3;
	mul.wide.u32 	%rd12, %r11, 4;
	add.s64 	%rd13, %rd1, %rd12;
	ld.global.f32 	%f6, [%rd13];
	add.s64 	%rd14, %rd5, %rd12;
	ld.global.f32 	%f7, [%rd14];
	add.s32 	%r12, %r11, %r3;
	mul.wide.u32 	%rd15, %r12, 4;
	add.s64 	%rd16, %rd1, %rd15;
	ld.global.f32 	%f8, [%rd16];
	add.s64 	%rd17, %rd5, %rd15;
	ld.global.f32 	%f9, [%rd17];
	add.s32 	%r13, %r12, %r3;
	mul.wide.u32 	%rd18, %r13, 4;
	add.s64 	%rd19, %rd1, %rd18;
	ld.global.f32 	%f10, [%rd19];
	add.s64 	%rd20, %rd5, %rd18;
	ld.global.f32 	%f11, [%rd20];
	add.s32 	%r14, %r13, %r3;
	mul.wide.u32 	%rd21, %r14, 4;
	add.s64 	%rd22, %rd1, %rd21;
	ld.global.f32 	%f12, [%rd22];
	add.s64 	%rd23, %rd5, %rd21;
	ld.global.f32 	%f13, [%rd23];
	add.s32 	%r15, %r14, %r3;
	mul.wide.u32 	%rd24, %r15, 4;
	add.s64 	%rd25, %rd1, %rd24;
	ld.global.f32 	%f14, [%rd25];
	add.s64 	%rd26, %rd5, %rd24;
	ld.global.f32 	%f15, [%rd26];
	mul.wide.u32 	%rd27, %r6, 4;
	add.s64 	%rd28, %rd1, %rd27;
	ld.global.f32 	%f16, [%rd28];
	add.s64 	%rd29, %rd5, %rd27;
	ld.global.f32 	%f17, [%rd29];
	fma.rn.f32 	%f18, %f1, %f2, %f5;
	fma.rn.f32 	%f19, %f6, %f7, %f18;
	fma.rn.f32 	%f20, %f8, %f9, %f19;
	fma.rn.f32 	%f21, %f10, %f11, %f20;
	fma.rn.f32 	%f22, %f12, %f13, %f21;
	fma.rn.f32 	%f23, %f14, %f15, %f22;
	fma.rn.f32 	%f24, %f16, %f17, %f23;
	st.global.f32 	[%rd7], %f24;
$L__BB0_2:
	cvt.u64.u32 	%rd30, %r1;
	cvt.u64.u32 	%rd31, %r4;
	add.s64 	%rd32, %rd31, %rd30;
	shl.b64 	%rd33, %rd32, 2;
	add.s64 	%rd34, %rd1, %rd33;
	ld.global.f32 	%f25, [%rd34];
	shl.b32 	%r16, %r1, 2;
	mov.u32 	%r17, _ZZ7kernel1ILj1024EEvPfS0_S0_jE4smem;
	add.s32 	%r7, %r17, %r16;
	st.shared.f32 	[%r7], %f25;
	bar.sync 	0;
	setp.gt.u32 	%p2, %r1, 511;
	@%p2 bra 	$L__BB0_4;
	ld.shared.f32 	%f26, [%r7+2048];
	ld.shared.f32 	%f27, [%r7];
	add.f32 	%f28, %f26, %f27;
	st.shared.f32 	[%r7], %f28;
$L__BB0_4:
	bar.sync 	0;
	setp.gt.u32 	%p3, %r1, 255;
	@%p3 bra 	$L__BB0_6;
	ld.shared.f32 	%f29, [%r7+1024];
	ld.shared.f32 	%f30, [%r7];
	add.f32 	%f31, %f29, %f30;
	st.shared.f32 	[%r7], %f31;
$L__BB0_6:
	bar.sync 	0;
	setp.gt.u32 	%p4, %r1, 127;
	@%p4 bra 	$L__BB0_8;
	ld.shared.f32 	%f32, [%r7+512];
	ld.shared.f32 	%f33, [%r7];
	add.f32 	%f34, %f32, %f33;
	st.shared.f32 	[%r7], %f34;
$L__BB0_8:
	bar.sync 	0;
	setp.gt.u32 	%p5, %r1, 63;
	@%p5 bra 	$L__BB0_10;
	ld.shared.f32 	%f35, [%r7+256];
	ld.shared.f32 	%f36, [%r7];
	add.f32 	%f37, %f35, %f36;
	st.shared.f32 	[%r7], %f37;
$L__BB0_10:
	bar.sync 	0;
	setp.gt.u32 	%p6, %r1, 31;
	@%p6 bra 	$L__BB0_13;
	ld.volatile.shared.f32 	%f38, [%r7+128];
	ld.volatile.shared.f32 	%f39, [%r7];
	add.f32 	%f40, %f38, %f39;
	st.volatile.shared.f32 	[%r7], %f40;
	ld.volatile.shared.f32 	%f41, [%r7+64];
	ld.volatile.shared.f32 	%f42, [%r7];
	add.f32 	%f43, %f41, %f42;
	st.volatile.shared.f32 	[%r7], %f43;
	ld.volatile.shared.f32 	%f44, [%r7+32];
	ld.volatile.shared.f32 	%f45, [%r7];
	add.f32 	%f46, %f44, %f45;
	st.volatile.shared.f32 	[%r7], %f46;
	ld.volatile.shared.f32 	%f47, [%r7+16];
	ld.volatile.shared.f32 	%f48, [%r7];
	add.f32 	%f49, %f47, %f48;
	st.volatile.shared.f32 	[%r7], %f49;
	ld.volatile.shared.f32 	%f50, [%r7+8];
	ld.volatile.shared.f32 	%f51, [%r7];
	add.f32 	%f52, %f50, %f51;
	st.volatile.shared.f32 	[%r7], %f52;
	ld.volatile.shared.f32 	%f53, [%r7+4];
	ld.volatile.shared.f32 	%f54, [%r7];
	add.f32 	%f55, %f53, %f54;
	st.volatile.shared.f32 	[%r7], %f55;
	setp.ne.s32 	%p7, %r1, 0;
	@%p7 bra 	$L__BB0_13;
	ld.shared.f32 	%f56, [_ZZ7kernel1ILj1024EEvPfS0_S0_jE4smem];
	cvta.to.global.u64 	%rd35, %rd3;
	mul.wide.u32 	%rd36, %r2, 4;
	add.s64 	%rd37, %rd35, %rd36;
	st.global.f32 	[%rd37], %f56;
$L__BB0_13:
	ret;

}
	// .globl	_Z7kernel1ILj512EEvPfS0_S0_j
.visible .entry _Z7kernel1ILj512EEvPfS0_S0_j(
	.param .u64 .ptr .align 1 _Z7kernel1ILj512EEvPfS0_S0_j_param_0,
	.param .u64 .ptr .align 1 _Z7kernel1ILj512EEvPfS0_S0_j_param_1,
	.param .u64 .ptr .align 1 _Z7kernel1ILj512EEvPfS0_S0_j_param_2,
	.param .u32 _Z7kernel1ILj512EEvPfS0_S0_j_param_3
)
{
	.reg .pred 	%p<7>;
	.reg .b32 	%r<18>;
	.reg .b32 	%f<54>;
	.reg .b64 	%rd<38>;
	// demoted variable
	.shared .align 4 .b8 _ZZ7kernel1ILj512EEvPfS0_S0_jE4smem[2048];
	ld.param.u64 	%rd4, [_Z7kernel1ILj512EEvPfS0_S0_j_param_0];
	ld.param.u64 	%rd2, [_Z7kernel1ILj512EEvPfS0_S0_j_param_1];
	ld.param.u64 	%rd3, [_Z7kernel1ILj512EEvPfS0_S0_j_param_2];
	ld.param.u32 	%r8, [_Z7kernel1ILj512EEvPfS0_S0_j_param_3];
	cvta.to.global.u64 	%rd1, %rd4;
	mov.u32 	%r1, %tid.x;
	mov.u32 	%r2, %ctaid.x;
	mov.u32 	%r3, %ntid.x;
	mul.lo.s32 	%r9, %r3, %r2;
	shl.b32 	%r4, %r9, 3;
	add.s32 	%r5, %r4, %r1;
	mad.lo.s32 	%r6, %r3, 7, %r5;
	setp.ge.u32 	%p1, %r6, %r8;
	@%p1 bra 	$L__BB1_2;
	cvta.to.global.u64 	%rd5, %rd2;
	mul.wide.u32 	%rd6, %r5, 4;
	add.s64 	%rd7, %rd1, %rd6;
	ld.global.f32 	%f1, [%rd7];
	add.s64 	%rd8, %rd5, %rd6;
	ld.global.f32 	%f2, [%rd8];
	mad.lo.s32 	%r10, %r3, -6, %r6;
	mul.wide.u32 	%rd9, %r10, 4;
	add.s64 	%rd10, %rd1, %rd9;
	ld.global.f32 	%f3, [%rd10];
	add.s64 	%rd11, %rd5, %rd9;
	ld.global.f32 	%f4, [%rd11];
	mul.f32 	%f5, %f3, %f4;
	add.s32 	%r11, %r10, %r3;
	mul.wide.u32 	%rd12, %r11, 4;
	add.s64 	%rd13, %rd1, %rd12;
	ld.global.f32 	%f6, [%rd13];
	add.s64 	%rd14, %rd5, %rd12;
	ld.global.f32 	%f7, [%rd14];
	add.s32 	%r12, %r11, %r3;
	mul.wide.u32 	%rd15, %r12, 4;
	add.s64 	%rd16, %rd1, %rd15;
	ld.global.f32 	%f8, [%rd16];
	add.s64 	%rd17, %rd5, %rd15;
	ld.global.f32 	%f9, [%rd17];
	add.s32 	%r13, %r12, %r3;
	mul.wide.u32 	%rd18, %r13, 4;
	add.s64 	%rd19, %rd1, %rd18;
	ld.global.f32 	%f10, [%rd19];
	add.s64 	%rd20, %rd5, %rd18;
	ld.global.f32 	%f11, [%rd20];
	add.s32 	%r14, %r13, %r3;
	mul.wide.u32 	%rd21, %r14, 4;
	add.s64 	%rd22, %rd1, %rd21;
	ld.global.f32 	%f12, [%rd22];
	add.s64 	%rd23, %rd5, %rd21;
	ld.global.f32 	%f13, [%rd23];
	add.s32 	%r15, %r14, %r3;
	mul.wide.u32 	%rd24, %r15, 4;
	add.s64 	%rd25, %rd1, %rd24;
	ld.global.f32 	%f14, [%rd25];
	add.s64 	%rd26, %rd5, %rd24;
	ld.global.f32 	%f15, [%rd26];
	mul.wide.u32 	%rd27, %r6, 4;
	add.s64 	%rd28, %rd1, %rd27;
	ld.global.f32 	%f16, [%rd28];
	add.s64 	%rd29, %rd5, %rd27;
	ld.global.f32 	%f17, [%rd29];
	fma.rn.f32 	%f18, %f1, %f2, %f5;
	fma.rn.f32 	%f19, %f6, %f7, %f18;
	fma.rn.f32 	%f20, %f8, %f9, %f19;
	fma.rn.f32 	%f21, %f10, %f11, %f20;
	fma.rn.f32 	%f22, %f12, %f13, %f21;
	fma.rn.f32 	%f23, %f14, %f15, %f22;
	fma.rn.f32 	%f24, %f16, %f17, %f23;
	st.global.f32 	[%rd7], %f24;
$L__BB1_2:
	cvt.u64.u32 	%rd30, %r1;
	cvt.u64.u32 	%rd31, %r4;
	add.s64 	%rd32, %rd31, %rd30;
	shl.b64 	%rd33, %rd32, 2;
	add.s64 	%rd34, %rd1, %rd33;
	ld.global.f32 	%f25, [%rd34];
	shl.b32 	%r16, %r1, 2;
	mov.u32 	%r17, _ZZ7kernel1ILj512EEvPfS0_S0_jE4smem;
	add.s32 	%r7, %r17, %r16;
	st.shared.f32 	[%r7], %f25;
	bar.sync 	0;
	bar.sync 	0;
	setp.gt.u32 	%p2, %r1, 255;
	@%p2 bra 	$L__BB1_4;
	ld.shared.f32 	%f26, [%r7+1024];
	ld.shared.f32 	%f27, [%r7];
	add.f32 	%f28, %f26, %f27;
	st.shared.f32 	[%r7], %f28;
$L__BB1_4:
	bar.sync 	0;
	setp.gt.u32 	%p3, %r1, 127;
	@%p3 bra 	$L__BB1_6;
	ld.shared.f32 	%f29, [%r7+512];
	ld.shared.f32 	%f30, [%r7];
	add.f32 	%f31, %f29, %f30;
	st.shared.f32 	[%r7], %f31;
$L__BB1_6:
	bar.sync 	0;
	setp.gt.u32 	%p4, %r1, 63;
	@%p4 bra 	$L__BB1_8;
	ld.shared.f32 	%f32, [%r7+256];
	ld.shared.f32 	%f33, [%r7];
	add.f32 	%f34, %f32, %f33;
	st.shared.f32 	[%r7], %f34;
$L__BB1_8:
	bar.sync 	0;
	setp.gt.u32 	%p5, %r1, 31;
	@%p5 bra 	$L__BB1_11;
	ld.volatile.shared.f32 	%f35, [%r7+128];
	ld.volatile.shared.f32 	%f36, [%r7];
	add.f32 	%f37, %f35, %f36;
	st.volatile.shared.f32 	[%r7], %f37;
	ld.volatile.shared.f32 	%f38, [%r7+64];
	ld.volatile.shared.f32 	%f39, [%r7];
	add.f32 	%f40, %f38, %f39;
	st.volatile.shared.f32 	[%r7], %f40;
	ld.volatile.shared.f32 	%f41, [%r7+32];
	ld.volatile.shared.f32 	%f42, [%r7];
	add.f32 	%f43, %f41, %f42;
	st.volatile.shared.f32 	[%r7], %f43;
	ld.volatile.shared.f32 	%f44, [%r7+16];
	ld.volatile.shared.f32 	%f45, [%r7];
	add.f32 	%f46, %f44, %f45;
	st.volatile.shared.f32 	[%r7], %f46;
	ld.volatile.shared.f32 	%f47, [%r7+8];
	ld.volatile.shared.f32 	%f48, [%r7];
	add.f32 	%f49, %f47, %f48;
	st.volatile.shared.f32 	[%r7], %f49;
	ld.volatile.shared.f32 	%f50, [%r7+4];
	ld.volatile.shared.f32 	%f51, [%r7];
	add.f32 	%f52, %f50, %f51;
	st.volatile.shared.f32 	[%r7], %f52;
	setp.ne.s32 	%p6, %r1, 0;
	@%p6 bra 	$L__BB1_11;
	ld.shared.f32 	%f53, [_ZZ7kernel1ILj512EEvPfS0_S0_jE4smem];
	cvta.to.global.u64 	%rd35, %rd3;
	mul.wide.u32 	%rd36, %r2, 4;
	add.s64 	%rd37, %rd35, %rd36;
	st.global.f32 	[%rd37], %f53;
$L__BB1_11:
	ret;

}
	// .globl	_Z7kernel1ILj256EEvPfS0_S0_j
.visible .entry _Z7kernel1ILj256EEvPfS0_S0_j(
	.param .u64 .ptr .align 1 _Z7kernel1ILj256EEvPfS0_S0_j_param_0,
	.param .u64 .ptr .align 1 _Z7kernel1ILj256EEvPfS0_S0_j_param_1,
	.param .u64 .ptr .align 1 _Z7kernel1ILj256EEvPfS0_S0_j_param_2,
	.param .u32 _Z7kernel1ILj256EEvPfS0_S0_j_param_3
)
{
	.reg .pred 	%p<6>;
	.reg .b32 	%r<18>;
	.reg .b32 	%f<51>;
	.reg .b64 	%rd<38>;
	// demoted variable
	.shared .align 4 .b8 _ZZ7kernel1ILj256EEvPfS0_S0_jE4smem[2048];
	ld.param.u64 	%rd4, [_Z7kernel1ILj256EEvPfS0_S0_j_param_0];
	ld.param.u64 	%rd2, [_Z7kernel1ILj256EEvPfS0_S0_j_param_1];
	ld.param.u64 	%rd3, [_Z7kernel1ILj256EEvPfS0_S0_j_param_2];
	ld.param.u32 	%r8, [_Z7kernel1ILj256EEvPfS0_S0_j_param_3];
	cvta.to.global.u64 	%rd1, %rd4;
	mov.u32 	%r1, %tid.x;
	mov.u32 	%r2, %ctaid.x;
	mov.u32 	%r3, %ntid.x;
	mul.lo.s32 	%r9, %r3, %r2;
	shl.b32 	%r4, %r9, 3;
	add.s32 	%r5, %r4, %r1;
	mad.lo.s32 	%r6, %r3, 7, %r5;
	setp.ge.u32 	%p1, %r6, %r8;
	@%p1 bra 	$L__BB2_2;
	cvta.to.global.u64 	%rd5, %rd2;
	mul.wide.u32 	%rd6, %r5, 4;
	add.s64 	%rd7, %rd1, %rd6;
	ld.global.f32 	%f1, [%rd7];
	add.s64 	%rd8, %rd5, %rd6;
	ld.global.f32 	%f2, [%rd8];
	mad.lo.s32 	%r10, %r3, -6, %r6;
	mul.wide.u32 	%rd9, %r10, 4;
	add.s64 	%rd10, %rd1, %rd9;
	ld.global.f32 	%f3, [%rd10];
	add.s64 	%rd11, %rd5, %rd9;
	ld.global.f32 	%f4, [%rd11];
	mul.f32 	%f5, %f3, %f4;
	add.s32 	%r11, %r10, %r3;
	mul.wide.u32 	%rd12, %r11, 4;
	add.s64 	%rd13, %rd1, %rd12;
	ld.global.f32 	%f6, [%rd13];
	add.s64 	%rd14, %rd5, %rd12;
	ld.global.f32 	%f7, [%rd14];
	add.s32 	%r12, %r11, %r3;
	mul.wide.u32 	%rd15, %r12, 4;
	add.s64 	%rd16, %rd1, %rd15;
	ld.global.f32 	%f8, [%rd16];
	add.s64 	%rd17, %rd5, %rd15;
	ld.global.f32 	%f9, [%rd17];
	add.s32 	%r13, %r12, %r3;
	mul.wide.u32 	%rd18, %r13, 4;
	add.s64 	%rd19, %rd1, %rd18;
	ld.global.f32 	%f10, [%rd19];
	add.s64 	%rd20, %rd5, %rd18;
	ld.global.f32 	%f11, [%rd20];
	add.s32 	%r14, %r13, %r3;
	mul.wide.u32 	%rd21, %r14, 4;
	add.s64 	%rd22, %rd1, %rd21;
	ld.global.f32 	%f12, [%rd22];
	add.s64 	%rd23, %rd5, %rd21;
	ld.global.f32 	%f13, [%rd23];
	add.s32 	%r15, %r14, %r3;
	mul.wide.u32 	%rd24, %r15, 4;
	add.s64 	%rd25, %rd1, %rd24;
	ld.global.f32 	%f14, [%rd25];
	add.s64 	%rd26, %rd5, %rd24;
	ld.global.f32 	%f15, [%rd26];
	mul.wide.u32 	%rd27, %r6, 4;
	add.s64 	%rd28, %rd1, %rd27;
	ld.global.f32 	%f16, [%rd28];
	add.s64 	%rd29, %rd5, %rd27;
	ld.global.f32 	%f17, [%rd29];
	fma.rn.f32 	%f18, %f1, %f2, %f5;
	fma.rn.f32 	%f19, %f6, %f7, %f18;
	fma.rn.f32 	%f20, %f8, %f9, %f19;
	fma.rn.f32 	%f21, %f10, %f11, %f20;
	fma.rn.f32 	%f22, %f12, %f13, %f21;
	fma.rn.f32 	%f23, %f14, %f15, %f22;
	fma.rn.f32 	%f24, %f16, %f17, %f23;
	st.global.f32 	[%rd7], %f24;
$L__BB2_2:
	cvt.u64.u32 	%rd30, %r1;
	cvt.u64.u32 	%rd31, %r4;
	add.s64 	%rd32, %rd31, %rd30;
	shl.b64 	%rd33, %rd32, 2;
	add.s64 	%rd34, %rd1, %rd33;
	ld.global.f32 	%f25, [%rd34];
	shl.b32 	%r16, %r1, 2;
	mov.u32 	%r17, _ZZ7kernel1ILj256EEvPfS0_S0_jE4smem;
	add.s32 	%r7, %r17, %r16;
	st.shared.f32 	[%r7], %f25;
	bar.sync 	0;
	bar.sync 	0;
	bar.sync 	0;
	setp.gt.u32 	%p2, %r1, 127;
	@%p2 bra 	$L__BB2_4;
	ld.shared.f32 	%f26, [%r7+512];
	ld.shared.f32 	%f27, [%r7];
	add.f32 	%f28, %f26, %f27;
	st.shared.f32 	[%r7], %f28;
$L__BB2_4:
	bar.sync 	0;
	setp.gt.u32 	%p3, %r1, 63;
	@%p3 bra 	$L__BB2_6;
	ld.shared.f32 	%f29, [%r7+256];
	ld.shared.f32 	%f30, [%r7];
	add.f32 	%f31, %f29, %f30;
	st.shared.f32 	[%r7], %f31;
$L__BB2_6:
	bar.sync 	0;
	setp.gt.u32 	%p4, %r1, 31;
	@%p4 bra 	$L__BB2_9;
	ld.volatile.shared.f32 	%f32, [%r7+128];
	ld.volatile.shared.f32 	%f33, [%r7];
	add.f32 	%f34, %f32, %f33;
	st.volatile.shared.f32 	[%r7], %f34;
	ld.volatile.shared.f32 	%f35, [%r7+64];
	ld.volatile.shared.f32 	%f36, [%r7];
	add.f32 	%f37, %f35, %f36;
	st.volatile.shared.f32 	[%r7], %f37;
	ld.volatile.shared.f32 	%f38, [%r7+32];
	ld.volatile.shared.f32 	%f39, [%r7];
	add.f32 	%f40, %f38, %f39;
	st.volatile.shared.f32 	[%r7], %f40;
	ld.volatile.shared.f32 	%f41, [%r7+16];
	ld.volatile.shared.f32 	%f42, [%r7];
	add.f32 	%f43, %f41, %f42;
	st.volatile.shared.f32 	[%r7], %f43;
	ld.volatile.shared.f32 	%f44, [%r7+8];
	ld.volatile.shared.f32 	%f45, [%r7];
	add.f32 	%f46, %f44, %f45;
	st.volatile.shared.f32 	[%r7], %f46;
	ld.volatile.shared.f32 	%f47, [%r7+4];
	ld.volatile.shared.f32 	%f48, [%r7];
	add.f32 	%f49, %f47, %f48;
	st.volatile.shared.f32 	[%r7], %f49;
	setp.ne.s32 	%p5, %r1, 0;
	@%p5 bra 	$L__BB2_9;
	ld.shared.f32 	%f50, [_ZZ7kernel1ILj256EEvPfS0_S0_jE4smem];
	cvta.to.global.u64 	%rd35, %rd3;
	mul.wide.u32 	%rd36, %r2, 4;
	add.s64 	%rd37, %rd35, %rd36;
	st.global.f32 	[%rd37], %f50;
$L__BB2_9:
	ret;

}
	// .globl	_Z7kernel1ILj128EEvPfS0_S0_j
.visible .entry _Z7kernel1ILj128EEvPfS0_S0_j(
	.param .u64 .ptr .align 1 _Z7kernel1ILj128EEvPfS0_S0_j_param_0,
	.param .u64 .ptr .align 1 _Z7kernel1ILj128EEvPfS0_S0_j_param_1,
	.param .u64 .ptr .align 1 _Z7kernel1ILj128EEvPfS0_S0_j_param_2,
	.param .u32 _Z7kernel1ILj128EEvPfS0_S0_j_param_3
)
{
	.reg .pred 	%p<5>;
	.reg .b32 	%r<18>;
	.reg .b32 	%f<48>;
	.reg .b64 	%rd<38>;
	// demoted variable
	.shared .align 4 .b8 _ZZ7kernel1ILj128EEvPfS0_S0_jE4smem[2048];
	ld.param.u64 	%rd4, [_Z7kernel1ILj128EEvPfS0_S0_j_param_0];
	ld.param.u64 	%rd2, [_Z7kernel1ILj128EEvPfS0_S0_j_param_1];
	ld.param.u64 	%rd3, [_Z7kernel1ILj128EEvPfS0_S0_j_param_2];
	ld.param.u32 	%r8, [_Z7kernel1ILj128EEvPfS0_S0_j_param_3];
	cvta.to.global.u64 	%rd1, %rd4;
	mov.u32 	%r1, %tid.x;
	mov.u32 	%r2, %ctaid.x;
	mov.u32 	%r3, %ntid.x;
	mul.lo.s32 	%r9, %r3, %r2;
	shl.b32 	%r4, %r9, 3;
	add.s32 	%r5, %r4, %r1;
	mad.lo.s32 	%r6, %r3, 7, %r5;
	setp.ge.u32 	%p1, %r6, %r8;
	@%p1 bra 	$L__BB3_2;
	cvta.to.global.u64 	%rd5, %rd2;
	mul.wide.u32 	%rd6, %r5, 4;
	add.s64 	%rd7, %rd1, %rd6;
	ld.global.f32 	%f1, [%rd7];
	add.s64 	%rd8, %rd5, %rd6;
	ld.global.f32 	%f2, [%rd8];
	mad.lo.s32 	%r10, %r3, -6, %r6;
	mul.wide.u32 	%rd9, %r10, 4;
	add.s64 	%rd10, %rd1, %rd9;
	ld.global.f32 	%f3, [%rd10];
	add.s64 	%rd11, %rd5, %rd9;
	ld.global.f32 	%f4, [%rd11];
	mul.f32 	%f5, %f3, %f4;
	add.s32 	%r11, %r10, %r3;
	mul.wide.u32 	%rd12, %r11, 4;
	add.s64 	%rd13, %rd1, %rd12;
	ld.global.f32 	%f6, [%rd13];
	add.s64 	%rd14, %rd5, %rd12;
	ld.global.f32 	%f7, [%rd14];
	add.s32 	%r12, %r11, %r3;
	mul.wide.u32 	%rd15, %r12, 4;
	add.s64 	%rd16, %rd1, %rd15;
	ld.global.f32 	%f8, [%rd16];
	add.s64 	%rd17, %rd5, %rd15;
	ld.global.f32 	%f9, [%rd17];
	add.s32 	%r13, %r12, %r3;
	mul.wide.u32 	%rd18, %r13, 4;
	add.s64 	%rd19, %rd1, %rd18;
	ld.global.f32 	%f10, [%rd19];
	add.s64 	%rd20, %rd5, %rd18;
	ld.global.f32 	%f11, [%rd20];
	add.s32 	%r14, %r13, %r3;
	mul.wide.u32 	%rd21, %r14, 4;
	add.s64 	%rd22, %rd1, %rd21;
	ld.global.f32 	%f12, [%rd22];
	add.s64 	%rd23, %rd5, %rd21;
	ld.global.f32 	%f13, [%rd23];
	add.s32 	%r15, %r14, %r3;
	mul.wide.u32 	%rd24, %r15, 4;
	add.s64 	%rd25, %rd1, %rd24;
	ld.global.f32 	%f14, [%rd25];
	add.s64 	%rd26, %rd5, %rd24;
	ld.global.f32 	%f15, [%rd26];
	mul.wide.u32 	%rd27, %r6, 4;
	add.s64 	%rd28, %rd1, %rd27;
	ld.global.f32 	%f16, [%rd28];
	add.s64 	%rd29, %rd5, %rd27;
	ld.global.f32 	%f17, [%rd29];
	fma.rn.f32 	%f18, %f1, %f2, %f5;
	fma.rn.f32 	%f19, %f6, %f7, %f18;
	fma.rn.f32 	%f20, %f8, %f9, %f19;
	fma.rn.f32 	%f21, %f10, %f11, %f20;
	fma.rn.f32 	%f22, %f12, %f13, %f21;
	fma.rn.f32 	%f23, %f14, %f15, %f22;
	fma.rn.f32 	%f24, %f16, %f17, %f23;
	st.global.f32 	[%rd7], %f24;
$L__BB3_2:
	cvt.u64.u32 	%rd30, %r1;
	cvt.u64.u32 	%rd31, %r4;
	add.s64 	%rd32, %rd31, %rd30;
	shl.b64 	%rd33, %rd32, 2;
	add.s64 	%rd34, %rd1, %rd33;
	ld.global.f32 	%f25, [%rd34];
	shl.b32 	%r16, %r1, 2;
	mov.u32 	%r17, _ZZ7kernel1ILj128EEvPfS0_S0_jE4smem;
	add.s32 	%r7, %r17, %r16;
	st.shared.f32 	[%r7], %f25;
	bar.sync 	0;
	bar.sync 	0;
	bar.sync 	0;
	bar.sync 	0;
	setp.gt.u32 	%p2, %r1, 63;
	@%p2 bra 	$L__BB3_4;
	ld.shared.f32 	%f26, [%r7+256];
	ld.shared.f32 	%f27, [%r7];
	add.f32 	%f28, %f26, %f27;
	st.shared.f32 	[%r7], %f28;
$L__BB3_4:
	bar.sync 	0;
	setp.gt.u32 	%p3, %r1, 31;
	@%p3 bra 	$L__BB3_7;
	ld.volatile.shared.f32 	%f29, [%r7+128];
	ld.volatile.shared.f32 	%f30, [%r7];
	add.f32 	%f31, %f29, %f30;
	st.volatile.shared.f32 	[%r7], %f31;
	ld.volatile.shared.f32 	%f32, [%r7+64];
	ld.volatile.shared.f32 	%f33, [%r7];
	add.f32 	%f34, %f32, %f33;
	st.volatile.shared.f32 	[%r7], %f34;
	ld.volatile.shared.f32 	%f35, [%r7+32];
	ld.volatile.shared.f32 	%f36, [%r7];
	add.f32 	%f37, %f35, %f36;
	st.volatile.shared.f32 	[%r7], %f37;
	ld.volatile.shared.f32 	%f38, [%r7+16];
	ld.volatile.shared.f32 	%f39, [%r7];
	add.f32 	%f40, %f38, %f39;
	st.volatile.shared.f32 	[%r7], %f40;
	ld.volatile.shared.f32 	%f41, [%r7+8];
	ld.volatile.shared.f32 	%f42, [%r7];
	add.f32 	%f43, %f41, %f42;
	st.volatile.shared.f32 	[%r7], %f43;
	ld.volatile.shared.f32 	%f44, [%r7+4];
	ld.volatile.shared.f32 	%f45, [%r7];
	add.f32 	%f46, %f44, %f45;
	st.volatile.shared.f32 	[%r7], %f46;
	setp.ne.s32 	%p4, %r1, 0;
	@%p4 bra 	$L__BB3_7;
	ld.shared.f32 	%f47, [_ZZ7kernel1ILj128EEvPfS0_S0_jE4smem];
	cvta.to.global.u64 	%rd35, %rd3;
	mul.wide.u32 	%rd36, %r2, 4;
	add.s64 	%rd37, %rd35, %rd36;
	st.global.f32 	[%rd37], %f47;
$L__BB3_7:
	ret;

}
	// .globl	_Z7kernel1ILj64EEvPfS0_S0_j
.visible .entry _Z7kernel1ILj64EEvPfS0_S0_j(
	.param .u64 .ptr .align 1 _Z7kernel1ILj64EEvPfS0_S0_j_param_0,
	.param .u64 .ptr .align 1 _Z7kernel1ILj64EEvPfS0_S0_j_param_1,
	.param .u64 .ptr .align 1 _Z7kernel1ILj64EEvPfS0_S0_j_param_2,
	.param .u32 _Z7kernel1ILj64EEvPfS0_S0_j_param_3
)
{
	.reg .pred 	%p<4>;
	.reg .b32 	%r<18>;
	.reg .b32 	%f<45>;
	.reg .b64 	%rd<38>;
	// demoted variable
	.shared .align 4 .b8 _ZZ7kernel1ILj64EEvPfS0_S0_jE4smem[2048];
	ld.param.u64 	%rd4, [_Z7kernel1ILj64EEvPfS0_S0_j_param_0];
	ld.param.u64 	%rd2, [_Z7kernel1ILj64EEvPfS0_S0_j_param_1];
	ld.param.u64 	%rd3, [_Z7kernel1ILj64EEvPfS0_S0_j_param_2];
	ld.param.u32 	%r8, [_Z7kernel1ILj64EEvPfS0_S0_j_param_3];
	cvta.to.global.u64 	%rd1, %rd4;
	mov.u32 	%r1, %tid.x;
	mov.u32 	%r2, %ctaid.x;
	mov.u32 	%r3, %ntid.x;
	mul.lo.s32 	%r9, %r3, %r2;
	shl.b32 	%r4, %r9, 3;
	add.s32 	%r5, %r4, %r1;
	mad.lo.s32 	%r6, %r3, 7, %r5;
	setp.ge.u32 	%p1, %r6, %r8;
	@%p1 bra 	$L__BB4_2;
	cvta.to.global.u64 	%rd5, %rd2;
	mul.wide.u32 	%rd6, %r5, 4;
	add.s64 	%rd7, %rd1, %rd6;
	ld.global.f32 	%f1, [%rd7];
	add.s64 	%rd8, %rd5, %rd6;
	ld.global.f32 	%f2, [%rd8];
	mad.lo.s32 	%r10, %r3, -6, %r6;
	mul.wide.u32 	%rd9, %r10, 4;
	add.s64 	%rd10, %rd1, %rd9;
	ld.global.f32 	%f3, [%rd10];
	add.s64 	%rd11, %rd5, %rd9;
	ld.global.f32 	%f4, [%rd11];
	mul.f32 	%f5, %f3, %f4;
	add.s32 	%r11, %r10, %r3;
	mul.wide.u32 	%rd12, %r11, 4;
	add.s64 	%rd13, %rd1, %rd12;
	ld.global.f32 	%f6, [%rd13];
	add.s64 	%rd14, %rd5, %rd12;
	ld.global.f32 	%f7, [%rd14];
	add.s32 	%r12, %r11, %r3;
	mul.wide.u32 	%rd15, %r12, 4;
	add.s64 	%rd16, %rd1, %rd15;
	ld.global.f32 	%f8, [%rd16];
	add.s64 	%rd17, %rd5, %rd15;
	ld.global.f32 	%f9, [%rd17];
	add.s32 	%r13, %r12, %r3;
	mul.wide.u32 	%rd18, %r13, 4;
	add.s64 	%rd19, %rd1, %rd18;
	ld.global.f32 	%f10, [%rd19];
	add.s64 	%rd20, %rd5, %rd18;
	ld.global.f32 	%f11, [%rd20];
	add.s32 	%r14, %r13, %r3;
	mul.wide.u32 	%rd21, %r14, 4;
	add.s64 	%rd22, %rd1, %rd21;
	ld.global.f32 	%f12, [%rd22];
	add.s64 	%rd23, %rd5, %rd21;
	ld.global.f32 	%f13, [%rd23];
	add.s32 	%r15, %r14, %r3;
	mul.wide.u32 	%rd24, %r15, 4;
	add.s64 	%rd25, %rd1, %rd24;
	ld.global.f32 	%f14, [%rd25];
	add.s64 	%rd26, %rd5, %rd24;
	ld.global.f32 	%f15, [%rd26];
	mul.wide.u32 	%rd27, %r6, 4;
	add.s64 	%rd28, %rd1, %rd27;
	ld.global.f32 	%f16, [%rd28];
	add.s64 	%rd29, %rd5, %rd27;
	ld.global.f32 	%f17, [%rd29];
	fma.rn.f32 	%f18, %f1, %f2, %f5;
	fma.rn.f32 	%f19, %f6, %f7, %f18;
	fma.rn.f32 	%f20, %f8, %f9, %f19;
	fma.rn.f32 	%f21, %f10, %f11, %f20;
	fma.rn.f32 	%f22, %f12, %f13, %f21;
	fma.rn.f32 	%f23, %f14, %f15, %f22;
	fma.rn.f32 	%f24, %f16, %f17, %f23;
	st.global.f32 	[%rd7], %f24;
$L__BB4_2:
	cvt.u64.u32 	%rd30, %r1;
	cvt.u64.u32 	%rd31, %r4;
	add.s64 	%rd32, %rd31, %rd30;
	shl.b64 	%rd33, %rd32, 2;
	add.s64 	%rd34, %rd1, %rd33;
	ld.global.f32 	%f25, [%rd34];
	shl.b32 	%r16, %r1, 2;
	mov.u32 	%r17, _ZZ7kernel1ILj64EEvPfS0_S0_jE4smem;
	add.s32 	%r7, %r17, %r16;
	st.shared.f32 	[%r7], %f25;
	bar.sync 	0;
	bar.sync 	0;
	bar.sync 	0;
	bar.sync 	0;
	bar.sync 	0;
	setp.gt.u32 	%p2, %r1, 31;
	@%p2 bra 	$L__BB4_5;
	ld.volatile.shared.f32 	%f26, [%r7+128];
	ld.volatile.shared.f32 	%f27, [%r7];
	add.f32 	%f28, %f26, %f27;
	st.volatile.shared.f32 	[%r7], %f28;
	ld.volatile.shared.f32 	%f29, [%r7+64];
	ld.volatile.shared.f32 	%f30, [%r7];
	add.f32 	%f31, %f29, %f30;
	st.volatile.shared.f32 	[%r7], %f31;
	ld.volatile.shared.f32 	%f32, [%r7+32];
	ld.volatile.shared.f32 	%f33, [%r7];
	add.f32 	%f34, %f32, %f33;
	st.volatile.shared.f32 	[%r7], %f34;
	ld.volatile.shared.f32 	%f35, [%r7+16];
	ld.volatile.shared.f32 	%f36, [%r7];
	add.f32 	%f37, %f35, %f36;
	st.volatile.shared.f32 	[%r7], %f37;
	ld.volatile.shared.f32 	%f38, [%r7+8];
	ld.volatile.shared.f32 	%f39, [%r7];
	add.f32 	%f40, %f38, %f39;
	st.volatile.shared.f32 	[%r7], %f40;
	ld.volatile.shared.f32 	%f41, [%r7+4];
	ld.volatile.shared.f32 	%f42, [%r7];
	add.f32 	%f43, %f41, %f42;
	st.volatile.shared.f32 	[%r7], %f43;
	setp.ne.s32 	%p3, %r1, 0;
	@%p3 bra 	$L__BB4_5;
	ld.shared.f32 	%f44, [_ZZ7kernel1ILj64EEvPfS0_S0_jE4smem];
	cvta.to.global.u64 	%rd35, %rd3;
	mul.wide.u32 	%rd36, %r2, 4;
	add.s64 	%rd37, %rd35, %rd36;
	st.global.f32 	[%rd37], %f44;
$L__BB4_5:
	ret;

}
	// .globl	_Z7kernel2ILj1024EEvPfS0_S0_j
.visible .entry _Z7kernel2ILj1024EEvPfS0_S0_j(
	.param .u64 .ptr .align 1 _Z7kernel2ILj1024EEvPfS0_S0_j_param_0,
	.param .u64 .ptr .align 1 _Z7kernel2ILj1024EEvPfS0_S0_j_param_1,
	.param .u64 .ptr .align 1 _Z7kernel2ILj1024EEvPfS0_S0_j_param_2,
	.param .u32 _Z7kernel2ILj1024EEvPfS0_S0_j_param_3
)
{
	.reg .pred 	%p<8>;
	.reg .b32 	%r<18>;
	.reg .b32 	%f<58>;
	.reg .b64 	%rd<36>;
	// demoted variable
	.shared .align 4 .b8 _ZZ7kernel2ILj1024EEvPfS0_S0_jE4smem[2048];
	ld.param.u64 	%rd4, [_Z7kernel2ILj1024EEvPfS0_S0_j_param_0];
	ld.param.u64 	%rd2, [_Z7kernel2ILj1024EEvPfS0_S0_j_param_1];
	ld.param.u64 	%rd3, [_Z7kernel2ILj1024EEvPfS0_S0_j_param_2];
	ld.param.u32 	%r7, [_Z7kernel2ILj1024EEvPfS0_S0_j_param_3];
	cvta.to.global.u64 	%rd1, %rd4;
	mov.u32 	%r1, %tid.x;
	mov.u32 	%r8, %ctaid.x;
	mov.u32 	%r2, %ntid.x;
	mul.lo.s32 	%r9, %r2, %r8;
	shl.b32 	%r3, %r9, 3;
	add.s32 	%r4, %r3, %r1;
	mad.lo.s32 	%r5, %r2, 7, %r4;
	setp.ge.u32 	%p1, %r5, %r7;
	@%p1 bra 	$L__BB5_2;
	cvta.to.global.u64 	%rd5, %rd2;
	mul.wide.u32 	%rd6, %r4, 4;
	add.s64 	%rd7, %rd1, %rd6;
	ld.global.f32 	%f1, [%rd7];
	add.s64 	%rd8, %rd5, %rd6;
	ld.global.f32 	%f2, [%rd8];
	mad.lo.s32 	%r10, %r2, -6, %r5;
	mul.wide.u32 	%rd9, %r10, 4;
	add.s64 	%rd10, %rd1, %rd9;
	ld.global.f32 	%f3, [%rd10];
	add.s64 	%rd11, %rd5, %rd9;
	ld.global.f32 	%f4, [%rd11];
	mul.f32 	%f5, %f3, %f4;
	add.s32 	%r11, %r10, %r2;
	mul.wide.u32 	%rd12, %r11, 4;
	add.s64 	%rd13, %rd1, %rd12;
	ld.global.f32 	%f6, [%rd13];
	add.s64 	%rd14, %rd5, %rd12;
	ld.global.f32 	%f7, [%rd14];
	add.s32 	%r12, %r11, %r2;
	mul.wide.u32 	%rd15, %r12, 4;
	add.s64 	%rd16, %rd1, %rd15;
	ld.global.f32 	%f8, [%rd16];
	add.s64 	%rd17, %rd5, %rd15;
	ld.global.f32 	%f9, [%rd17];
	add.s32 	%r13, %r12, %r2;
	mul.wide.u32 	%rd18, %r13, 4;
	add.s64 	%rd19, %rd1, %rd18;
	ld.global.f32 	%f10, [%rd19];
	add.s64 	%rd20, %rd5, %rd18;
	ld.global.f32 	%f11, [%rd20];
	add.s32 	%r14, %r13, %r2;
	mul.wide.u32 	%rd21, %r14, 4;
	add.s64 	%rd22, %rd1, %rd21;
	ld.global.f32 	%f12, [%rd22];
	add.s64 	%rd23, %rd5, %rd21;
	ld.global.f32 	%f13, [%rd23];
	add.s32 	%r15, %r14, %r2;
	mul.wide.u32 	%rd24, %r15, 4;
	add.s64 	%rd25, %rd1, %rd24;
	ld.global.f32 	%f14, [%rd25];
	add.s64 	%rd26, %rd5, %rd24;
	ld.global.f32 	%f15, [%rd26];
	mul.wide.u32 	%rd27, %r5, 4;
	add.s64 	%rd28, %rd1, %rd27;
	ld.global.f32 	%f16, [%rd28];
	add.s64 	%rd29, %rd5, %rd27;
	ld.global.f32 	%f17, [%rd29];
	fma.rn.f32 	%f18, %f1, %f2, %f5;
	fma.rn.f32 	%f19, %f6, %f7, %f18;
	fma.rn.f32 	%f20, %f8, %f9, %f19;
	fma.rn.f32 	%f21, %f10, %f11, %f20;
	fma.rn.f32 	%f22, %f12, %f13, %f21;
	fma.rn.f32 	%f23, %f14, %f15, %f22;
	fma.rn.f32 	%f24, %f16, %f17, %f23;
	st.global.f32 	[%rd7], %f24;
$L__BB5_2:
	cvt.u64.u32 	%rd30, %r1;
	cvt.u64.u32 	%rd31, %r3;
	add.s64 	%rd32, %rd31, %rd30;
	shl.b64 	%rd33, %rd32, 2;
	add.s64 	%rd34, %rd1, %rd33;
	ld.global.f32 	%f25, [%rd34];
	shl.b32 	%r16, %r1, 2;
	mov.u32 	%r17, _ZZ7kernel2ILj1024EEvPfS0_S0_jE4smem;
	add.s32 	%r6, %r17, %r16;
	st.shared.f32 	[%r6], %f25;
	bar.sync 	0;
	setp.gt.u32 	%p2, %r1, 511;
	@%p2 bra 	$L__BB5_4;
	ld.shared.f32 	%f26, [%r6+2048];
	ld.shared.f32 	%f27, [%r6];
	add.f32 	%f28, %f26, %f27;
	st.shared.f32 	[%r6], %f28;
$L__BB5_4:
	bar.sync 	0;
	setp.gt.u32 	%p3, %r1, 255;
	@%p3 bra 	$L__BB5_6;
	ld.shared.f32 	%f29, [%r6+1024];
	ld.shared.f32 	%f30, [%r6];
	add.f32 	%f31, %f29, %f30;
	st.shared.f32 	[%r6], %f31;
$L__BB5_6:
	bar.sync 	0;
	setp.gt.u32 	%p4, %r1, 127;
	@%p4 bra 	$L__BB5_8;
	ld.shared.f32 	%f32, [%r6+512];
	ld.shared.f32 	%f33, [%r6];
	add.f32 	%f34, %f32, %f33;
	st.shared.f32 	[%r6], %f34;
$L__BB5_8:
	bar.sync 	0;
	setp.gt.u32 	%p5, %r1, 63;
	@%p5 bra 	$L__BB5_10;
	ld.shared.f32 	%f35, [%r6+256];
	ld.shared.f32 	%f36, [%r6];
	add.f32 	%f37, %f35, %f36;
	st.shared.f32 	[%r6], %f37;
$L__BB5_10:
	bar.sync 	0;
	setp.gt.u32 	%p6, %r1, 31;
	@%p6 bra 	$L__BB5_13;
	ld.volatile.shared.f32 	%f38, [%r6+128];
	ld.volatile.shared.f32 	%f39, [%r6];
	add.f32 	%f40, %f38, %f39;
	st.volatile.shared.f32 	[%r6], %f40;
	ld.volatile.shared.f32 	%f41, [%r6+64];
	ld.volatile.shared.f32 	%f42, [%r6];
	add.f32 	%f43, %f41, %f42;
	st.volatile.shared.f32 	[%r6], %f43;
	ld.volatile.shared.f32 	%f44, [%r6+32];
	ld.volatile.shared.f32 	%f45, [%r6];
	add.f32 	%f46, %f44, %f45;
	st.volatile.shared.f32 	[%r6], %f46;
	ld.volatile.shared.f32 	%f47, [%r6+16];
	ld.volatile.shared.f32 	%f48, [%r6];
	add.f32 	%f49, %f47, %f48;
	st.volatile.shared.f32 	[%r6], %f49;
	ld.volatile.shared.f32 	%f50, [%r6+8];
	ld.volatile.shared.f32 	%f51, [%r6];
	add.f32 	%f52, %f50, %f51;
	st.volatile.shared.f32 	[%r6], %f52;
	ld.volatile.shared.f32 	%f53, [%r6+4];
	ld.volatile.shared.f32 	%f54, [%r6];
	add.f32 	%f55, %f53, %f54;
	st.volatile.shared.f32 	[%r6], %f55;
	setp.ne.s32 	%p7, %r1, 0;
	@%p7 bra 	$L__BB5_13;
	ld.shared.f32 	%f56, [_ZZ7kernel2ILj1024EEvPfS0_S0_jE4smem];
	cvta.to.global.u64 	%rd35, %rd3;
	atom.global.add.f32 	%f57, [%rd35], %f56;
$L__BB5_13:
	ret;

}
	// .globl	_Z7kernel2ILj512EEvPfS0_S0_j
.visible .entry _Z7kernel2ILj512EEvPfS0_S0_j(
	.param .u64 .ptr .align 1 _Z7kernel2ILj512EEvPfS0_S0_j_param_0,
	.param .u64 .ptr .align 1 _Z7kernel2ILj512EEvPfS0_S0_j_param_1,
	.param .u64 .ptr .align 1 _Z7kernel2ILj512EEvPfS0_S0_j_param_2,
	.param .u32 _Z7kernel2ILj512EEvPfS0_S0_j_param_3
)
{
	.reg .pred 	%p<7>;
	.reg .b32 	%r<18>;
	.reg .b32 	%f<55>;
	.reg .b64 	%rd<36>;
	// demoted variable
	.shared .align 4 .b8 _ZZ7kernel2ILj512EEvPfS0_S0_jE4smem[2048];
	ld.param.u64 	%rd4, [_Z7kernel2ILj512EEvPfS0_S0_j_param_0];
	ld.param.u64 	%rd2, [_Z7kernel2ILj512EEvPfS0_S0_j_param_1];
	ld.param.u64 	%rd3, [_Z7kernel2ILj512EEvPfS0_S0_j_param_2];
	ld.param.u32 	%r7, [_Z7kernel2ILj512EEvPfS0_S0_j_param_3];
	cvta.to.global.u64 	%rd1, %rd4;
	mov.u32 	%r1, %tid.x;
	mov.u32 	%r8, %ctaid.x;
	mov.u32 	%r2, %ntid.x;
	mul.lo.s32 	%r9, %r2, %r8;
	shl.b32 	%r3, %r9, 3;
	add.s32 	%r4, %r3, %r1;
	mad.lo.s32 	%r5, %r2, 7, %r4;
	setp.ge.u32 	%p1, %r5, %r7;
	@%p1 bra 	$L__BB6_2;
	cvta.to.global.u64 	%rd5, %rd2;
	mul.wide.u32 	%rd6, %r4, 4;
	add.s64 	%rd7, %rd1, %rd6;
	ld.global.f32 	%f1, [%rd7];
	add.s64 	%rd8, %rd5, %rd6;
	ld.global.f32 	%f2, [%rd8];
	mad.lo.s32 	%r10, %r2, -6, %r5;
	mul.wide.u32 	%rd9, %r10, 4;
	add.s64 	%rd10, %rd1, %rd9;
	ld.global.f32 	%f3, [%rd10];
	add.s64 	%rd11, %rd5, %rd9;
	ld.global.f32 	%f4, [%rd11];
	mul.f32 	%f5, %f3, %f4;
	add.s32 	%r11, %r10, %r2;
	mul.wide.u32 	%rd12, %r11, 4;
	add.s64 	%rd13, %rd1, %rd12;
	ld.global.f32 	%f6, [%rd13];
	add.s64 	%rd14, %rd5, %rd12;
	ld.global.f32 	%f7, [%rd14];
	add.s32 	%r12, %r11, %r2;
	mul.wide.u32 	%rd15, %r12, 4;
	add.s64 	%rd16, %rd1, %rd15;
	ld.global.f32 	%f8, [%rd16];
	add.s64 	%rd17, %rd5, %rd15;
	ld.global.f32 	%f9, [%rd17];
	add.s32 	%r13, %r12, %r2;
	mul.wide.u32 	%rd18, %r13, 4;
	add.s64 	%rd19, %rd1, %rd18;
	ld.global.f32 	%f10, [%rd19];
	add.s64 	%rd20, %rd5, %rd18;
	ld.global.f32 	%f11, [%rd20];
	add.s32 	%r14, %r13, %r2;
	mul.wide.u32 	%rd21, %r14, 4;
	add.s64 	%rd22, %rd1, %rd21;
	ld.global.f32 	%f12, [%rd22];
	add.s64 	%rd23, %rd5, %rd21;
	ld.global.f32 	%f13, [%rd23];
	add.s32 	%r15, %r14, %r2;
	mul.wide.u32 	%rd24, %r15, 4;
	add.s64 	%rd25, %rd1, %rd24;
	ld.global.f32 	%f14, [%rd25];
	add.s64 	%rd26, %rd5, %rd24;
	ld.global.f32 	%f15, [%rd26];
	mul.wide.u32 	%rd27, %r5, 4;
	add.s64 	%rd28, %rd1, %rd27;
	ld.global.f32 	%f16, [%rd28];
	add.s64 	%rd29, %rd5, %rd27;
	ld.global.f32 	%f17, [%rd29];
	fma.rn.f32 	%f18, %f1, %f2, %f5;
	fma.rn.f32 	%f19, %f6, %f7, %f18;
	fma.rn.f32 	%f20, %f8, %f9, %f19;
	fma.rn.f32 	%f21, %f10, %f11, %f20;
	fma.rn.f32 	%f22, %f12, %f13, %f21;
	fma.rn.f32 	%f23, %f14, %f15, %f22;
	fma.rn.f32 	%f24, %f16, %f17, %f23;
	st.global.f32 	[%rd7], %f24;
$L__BB6_2:
	cvt.u64.u32 	%rd30, %r1;
	cvt.u64.u32 	%rd31, %r3;
	add.s64 	%rd32, %rd31, %rd30;
	shl.b64 	%rd33, %rd32, 2;
	add.s64 	%rd34, %rd1, %rd33;
	ld.global.f32 	%f25, [%rd34];
	shl.b32 	%r16, %r1, 2;
	mov.u32 	%r17, _ZZ7kernel2ILj512EEvPfS0_S0_jE4smem;
	add.s32 	%r6, %r17, %r16;
	st.shared.f32 	[%r6], %f25;
	bar.sync 	0;
	bar.sync 	0;
	setp.gt.u32 	%p2, %r1, 255;
	@%p2 bra 	$L__BB6_4;
	ld.shared.f32 	%f26, [%r6+1024];
	ld.shared.f32 	%f27, [%r6];
	add.f32 	%f28, %f26, %f27;
	st.shared.f32 	[%r6], %f28;
$L__BB6_4:
	bar.sync 	0;
	setp.gt.u32 	%p3, %r1, 127;
	@%p3 bra 	$L__BB6_6;
	ld.shared.f32 	%f29, [%r6+512];
	ld.shared.f32 	%f30, [%r6];
	add.f32 	%f31, %f29, %f30;
	st.shared.f32 	[%r6], %f31;
$L__BB6_6:
	bar.sync 	0;
	setp.gt.u32 	%p4, %r1, 63;
	@%p4 bra 	$L__BB6_8;
	ld.shared.f32 	%f32, [%r6+256];
	ld.shared.f32 	%f33, [%r6];
	add.f32 	%f34, %f32, %f33;
	st.shared.f32 	[%r6], %f34;
$L__BB6_8:
	bar.sync 	0;
	setp.gt.u32 	%p5, %r1, 31;
	@%p5 bra 	$L__BB6_11;
	ld.volatile.shared.f32 	%f35, [%r6+128];
	ld.volatile.shared.f32 	%f36, [%r6];
	add.f32 	%f37, %f35, %f36;
	st.volatile.shared.f32 	[%r6], %f37;
	ld.volatile.shared.f32 	%f38, [%r6+64];
	ld.volatile.shared.f32 	%f39, [%r6];
	add.f32 	%f40, %f38, %f39;
	st.volatile.shared.f32 	[%r6], %f40;
	ld.volatile.shared.f32 	%f41, [%r6+32];
	ld.volatile.shared.f32 	%f42, [%r6];
	add.f32 	%f43, %f41, %f42;
	st.volatile.shared.f32 	[%r6], %f43;
	ld.volatile.shared.f32 	%f44, [%r6+16];
	ld.volatile.shared.f32 	%f45, [%r6];
	add.f32 	%f46, %f44, %f45;
	st.volatile.shared.f32 	[%r6], %f46;
	ld.volatile.shared.f32 	%f47, [%r6+8];
	ld.volatile.shared.f32 	%f48, [%r6];
	add.f32 	%f49, %f47, %f48;
	st.volatile.shared.f32 	[%r6], %f49;
	ld.volatile.shared.f32 	%f50, [%r6+4];
	ld.volatile.shared.f32 	%f51, [%r6];
	add.f32 	%f52, %f50, %f51;
	st.volatile.shared.f32 	[%r6], %f52;
	setp.ne.s32 	%p6, %r1, 0;
	@%p6 bra 	$L__BB6_11;
	ld.shared.f32 	%f53, [_ZZ7kernel2ILj512EEvPfS0_S0_jE4smem];
	cvta.to.global.u64 	%rd35, %rd3;
	atom.global.add.f32 	%f54, [%rd35], %f53;
$L__BB6_11:
	ret;

}
	// .globl	_Z7kernel2ILj256EEvPfS0_S0_j
.visible .entry _Z7kernel2ILj256EEvPfS0_S0_j(
	.param .u64 .ptr .align 1 _Z7kernel2ILj256EEvPfS0_S0_j_param_0,
	.param .u64 .ptr .align 1 _Z7kernel2ILj256EEvPfS0_S0_j_param_1,
	.param .u64 .ptr .align 1 _Z7kernel2ILj256EEvPfS0_S0_j_param_2,
	.param .u32 _Z7kernel2ILj256EEvPfS0_S0_j_param_3
)
{
	.reg .pred 	%p<6>;
	.reg .b32 	%r<18>;
	.reg .b32 	%f<52>;
	.reg .b64 	%rd<36>;
	// demoted variable
	.shared .align 4 .b8 _ZZ7kernel2ILj256EEvPfS0_S0_jE4smem[2048];
	ld.param.u64 	%rd4, [_Z7kernel2ILj256EEvPfS0_S0_j_param_0];
	ld.param.u64 	%rd2, [_Z7kernel2ILj256EEvPfS0_S0_j_param_1];
	ld.param.u64 	%rd3, [_Z7kernel2ILj256EEvPfS0_S0_j_param_2];
	ld.param.u32 	%r7, [_Z7kernel2ILj256EEvPfS0_S0_j_param_3];
	cvta.to.global.u64 	%rd1, %rd4;
	mov.u32 	%r1, %tid.x;
	mov.u32 	%r8, %ctaid.x;
	mov.u32 	%r2, %ntid.x;
	mul.lo.s32 	%r9, %r2, %r8;
	shl.b32 	%r3, %r9, 3;
	add.s32 	%r4, %r3, %r1;
	mad.lo.s32 	%r5, %r2, 7, %r4;
	setp.ge.u32 	%p1, %r5, %r7;
	@%p1 bra 	$L__BB7_2;
	cvta.to.global.u64 	%rd5, %rd2;
	mul.wide.u32 	%rd6, %r4, 4;
	add.s64 	%rd7, %rd1, %rd6;
	ld.global.f32 	%f1, [%rd7];
	add.s64 	%rd8, %rd5, %rd6;
	ld.global.f32 	%f2, [%rd8];
	mad.lo.s32 	%r10, %r2, -6, %r5;
	mul.wide.u32 	%rd9, %r10, 4;
	add.s64 	%rd10, %rd1, %rd9;
	ld.global.f32 	%f3, [%rd10];
	add.s64 	%rd11, %rd5, %rd9;
	ld.global.f32 	%f4, [%rd11];
	mul.f32 	%f5, %f3, %f4;
	add.s32 	%r11, %r10, %r2;
	mul.wide.u32 	%rd12, %r11, 4;
	add.s64 	%rd13, %rd1, %rd12;
	ld.global.f32 	%f6, [%rd13];
	add.s64 	%rd14, %rd5, %rd12;
	ld.global.f32 	%f7, [%rd14];
	add.s32 	%r12, %r11, %r2;
	mul.wide.u32 	%rd15, %r12, 4;
	add.s64 	%rd16, %rd1, %rd15;
	ld.global.f32 	%f8, [%rd16];
	add.s64 	%rd17, %rd5, %rd15;
	ld.global.f32 	%f9, [%rd17];
	add.s32 	%r13, %r12, %r2;
	mul.wide.u32 	%rd18, %r13, 4;
	add.s64 	%rd19, %rd1, %rd18;
	ld.global.f32 	%f10, [%rd19];
	add.s64 	%rd20, %rd5, %rd18;
	ld.global.f32 	%f11, [%rd20];
	add.s32 	%r14, %r13, %r2;
	mul.wide.u32 	%rd21, %r14, 4;
	add.s64 	%rd22, %rd1, %rd21;
	ld.global.f32 	%f12, [%rd22];
	add.s64 	%rd23, %rd5, %rd21;
	ld.global.f32 	%f13, [%rd23];
	add.s32 	%r15, %r14, %r2;
	mul.wide.u32 	%rd24, %r15, 4;
	add.s64 	%rd25, %rd1, %rd24;
	ld.global.f32 	%f14, [%rd25];
	add.s64 	%rd26, %rd5, %rd24;
	ld.global.f32 	%f15, [%rd26];
	mul.wide.u32 	%rd27, %r5, 4;
	add.s64 	%rd28, %rd1, %rd27;
	ld.global.f32 	%f16, [%rd28];
	add.s64 	%rd29, %rd5, %rd27;
	ld.global.f32 	%f17, [%rd29];
	fma.rn.f32 	%f18, %f1, %f2, %f5;
	fma.rn.f32 	%f19, %f6, %f7, %f18;
	fma.rn.f32 	%f20, %f8, %f9, %f19;
	fma.rn.f32 	%f21, %f10, %f11, %f20;
	fma.rn.f32 	%f22, %f12, %f13, %f21;
	fma.rn.f32 	%f23, %f14, %f15, %f22;
	fma.rn.f32 	%f24, %f16, %f17, %f23;
	st.global.f32 	[%rd7], %f24;
$L__BB7_2:
	cvt.u64.u32 	%rd30, %r1;
	cvt.u64.u32 	%rd31, %r3;
	add.s64 	%rd32, %rd31, %rd30;
	shl.b64 	%rd33, %rd32, 2;
	add.s64 	%rd34, %rd1, %rd33;
	ld.global.f32 	%f25, [%rd34];
	shl.b32 	%r16, %r1, 2;
	mov.u32 	%r17, _ZZ7kernel2ILj256EEvPfS0_S0_jE4smem;
	add.s32 	%r6, %r17, %r16;
	st.shared.f32 	[%r6], %f25;
	bar.sync 	0;
	bar.sync 	0;
	bar.sync 	0;
	setp.gt.u32 	%p2, %r1, 127;
	@%p2 bra 	$L__BB7_4;
	ld.shared.f32 	%f26, [%r6+512];
	ld.shared.f32 	%f27, [%r6];
	add.f32 	%f28, %f26, %f27;
	st.shared.f32 	[%r6], %f28;
$L__BB7_4:
	bar.sync 	0;
	setp.gt.u32 	%p3, %r1, 63;
	@%p3 bra 	$L__BB7_6;
	ld.shared.f32 	%f29, [%r6+256];
	ld.shared.f32 	%f30, [%r6];
	add.f32 	%f31, %f29, %f30;
	st.shared.f32 	[%r6], %f31;
$L__BB7_6:
	bar.sync 	0;
	setp.gt.u32 	%p4, %r1, 31;
	@%p4 bra 	$L__BB7_9;
	ld.volatile.shared.f32 	%f32, [%r6+128];
	ld.volatile.shared.f32 	%f33, [%r6];
	add.f32 	%f34, %f32, %f33;
	st.volatile.shared.f32 	[%r6], %f34;
	ld.volatile.shared.f32 	%f35, [%r6+64];
	ld.volatile.shared.f32 	%f36, [%r6];
	add.f32 	%f37, %f35, %f36;
	st.volatile.shared.f32 	[%r6], %f37;
	ld.volatile.shared.f32 	%f38, [%r6+32];
	ld.volatile.shared.f32 	%f39, [%r6];
	add.f32 	%f40, %f38, %f39;
	st.volatile.shared.f32 	[%r6], %f40;
	ld.volatile.shared.f32 	%f41, [%r6+16];
	ld.volatile.shared.f32 	%f42, [%r6];
	add.f32 	%f43, %f41, %f42;
	st.volatile.shared.f32 	[%r6], %f43;
	ld.volatile.shared.f32 	%f44, [%r6+8];
	ld.volatile.shared.f32 	%f45, [%r6];
	add.f32 	%f46, %f44, %f45;
	st.volatile.shared.f32 	[%r6], %f46;
	ld.volatile.shared.f32 	%f47, [%r6+4];
	ld.volatile.shared.f32 	%f48, [%r6];
	add.f32 	%f49, %f47, %f48;
	st.volatile.shared.f32 	[%r6], %f49;
	setp.ne.s32 	%p5, %r1, 0;
	@%p5 bra 	$L__BB7_9;
	ld.shared.f32 	%f50, [_ZZ7kernel2ILj256EEvPfS0_S0_jE4smem];
	cvta.to.global.u64 	%rd35, %rd3;
	atom.global.add.f32 	%f51, [%rd35], %f50;
$L__BB7_9:
	ret;

}
	// .globl	_Z7kernel2ILj128EEvPfS0_S0_j
.visible .entry _Z7kernel2ILj128EEvPfS0_S0_j(
	.param .u64 .ptr .align 1 _Z7kernel2ILj128EEvPfS0_S0_j_param_0,
	.param .u64 .ptr .align 1 _Z7kernel2ILj128EEvPfS0_S0_j_param_1,
	.param .u64 .ptr .align 1 _Z7kernel2ILj128EEvPfS0_S0_j_param_2,
	.param .u32 _Z7kernel2ILj128EEvPfS0_S0_j_param_3
)
{
	.reg .pred 	%p<5>;
	.reg .b32 	%r<18>;
	.reg .b32 	%f<49>;
	.reg .b64 	%rd<36>;
	// demoted variable
	.shared .align 4 .b8 _ZZ7kernel2ILj128EEvPfS0_S0_jE4smem[2048];
	ld.param.u64 	%rd4, [_Z7kernel2ILj128EEvPfS0_S0_j_param_0];
	ld.param.u64 	%rd2, [_Z7kernel2ILj128EEvPfS0_S0_j_param_1];
	ld.param.u64 	%rd3, [_Z7kernel2ILj128EEvPfS0_S0_j_param_2];
	ld.param.u32 	%r7, [_Z7kernel2ILj128EEvPfS0_S0_j_param_3];
	cvta.to.global.u64 	%rd1, %rd4;
	mov.u32 	%r1, %tid.x;
	mov.u32 	%r8, %ctaid.x;
	mov.u32 	%r2, %ntid.x;
	mul.lo.s32 	%r9, %r2, %r8;
	shl.b32 	%r3, %r9, 3;
	add.s32 	%r4, %r3, %r1;
	mad.lo.s32 	%r5, %r2, 7, %r4;
	setp.ge.u32 	%p1, %r5, %r7;
	@%p1 bra 	$L__BB8_2;
	cvta.to.global.u64 	%rd5, %rd2;
	mul.wide.u32 	%rd6, %r4, 4;
	add.s64 	%rd7, %rd1, %rd6;
	ld.global.f32 	%f1, [%rd7];
	add.s64 	%rd8, %rd5, %rd6;
	ld.global.f32 	%f2, [%rd8];
	mad.lo.s32 	%r10, %r2, -6, %r5;
	mul.wide.u32 	%rd9, %r10, 4;
	add.s64 	%rd10, %rd1, %rd9;
	ld.global.f32 	%f3, [%rd10];
	add.s64 	%rd11, %rd5, %rd9;
	ld.global.f32 	%f4, [%rd11];
	mul.f32 	%f5, %f3, %f4;
	add.s32 	%r11, %r10, %r2;
	mul.wide.u32 	%rd12, %r11, 4;
	add.s64 	%rd13, %rd1, %rd12;
	ld.global.f32 	%f6, [%rd13];
	add.s64 	%rd14, %rd5, %rd12;
	ld.global.f32 	%f7, [%rd14];
	add.s32 	%r12, %r11, %r2;
	mul.wide.u32 	%rd15, %r12, 4;
	add.s64 	%rd16, %rd1, %rd15;
	ld.global.f32 	%f8, [%rd16];
	add.s64 	%rd17, %rd5, %rd15;
	ld.global.f32 	%f9, [%rd17];
	add.s32 	%r13, %r12, %r2;
	mul.wide.u32 	%rd18, %r13, 4;
	add.s64 	%rd19, %rd1, %rd18;
	ld.global.f32 	%f10, [%rd19];
	add.s64 	%rd20, %rd5, %rd18;
	ld.global.f32 	%f11, [%rd20];
	add.s32 	%r14, %r13, %r2;
	mul.wide.u32 	%rd21, %r14, 4;
	add.s64 	%rd22, %rd1, %rd21;
	ld.global.f32 	%f12, [%rd22];
	add.s64 	%rd23, %rd5, %rd21;
	ld.global.f32 	%f13, [%rd23];
	add.s32 	%r15, %r14, %r2;
	mul.wide.u32 	%rd24, %r15, 4;
	add.s64 	%rd25, %rd1, %rd24;
	ld.global.f32 	%f14, [%rd25];
	add.s64 	%rd26, %rd5, %rd24;
	ld.global.f32 	%f15, [%rd26];
	mul.wide.u32 	%rd27, %r5, 4;
	add.s64 	%rd28, %rd1, %rd27;
	ld.global.f32 	%f16, [%rd28];
	add.s64 	%rd29, %rd5, %rd27;
	ld.global.f32 	%f17, [%rd29];
	fma.rn.f32 	%f18, %f1, %f2, %f5;
	fma.rn.f32 	%f19, %f6, %f7, %f18;
	fma.rn.f32 	%f20, %f8, %f9, %f19;
	fma.rn.f32 	%f21, %f10, %f11, %f20;
	fma.rn.f32 	%f22, %f12, %f13, %f21;
	fma.rn.f32 	%f23, %f14, %f15, %f22;
	fma.rn.f32 	%f24, %f16, %f17, %f23;
	st.global.f32 	[%rd7], %f24;
$L__BB8_2:
	cvt.u64.u32 	%rd30, %r1;
	cvt.u64.u32 	%rd31, %r3;
	add.s64 	%rd32, %rd31, %rd30;
	shl.b64 	%rd33, %rd32, 2;
	add.s64 	%rd34, %rd1, %rd33;
	ld.global.f32 	%f25, [%rd34];
	shl.b32 	%r16, %r1, 2;
	mov.u32 	%r17, _ZZ7kernel2ILj128EEvPfS0_S0_jE4smem;
	add.s32 	%r6, %r17, %r16;
	st.shared.f32 	[%r6], %f25;
	bar.sync 	0;
	bar.sync 	0;
	bar.sync 	0;
	bar.sync 	0;
	setp.gt.u32 	%p2, %r1, 63;
	@%p2 bra 	$L__BB8_4;
	ld.shared.f32 	%f26, [%r6+256];
	ld.shared.f32 	%f27, [%r6];
	add.f32 	%f28, %f26, %f27;
	st.shared.f32 	[%r6], %f28;
$L__BB8_4:
	bar.sync 	0;
	setp.gt.u32 	%p3, %r1, 31;
	@%p3 bra 	$L__BB8_7;
	ld.volatile.shared.f32 	%f29, [%r6+128];
	ld.volatile.shared.f32 	%f30, [%r6];
	add.f32 	%f31, %f29, %f30;
	st.volatile.shared.f32 	[%r6], %f31;
	ld.volatile.shared.f32 	%f32, [%r6+64];
	ld.volatile.shared.f32 	%f33, [%r6];
	add.f32 	%f34, %f32, %f33;
	st.volatile.shared.f32 	[%r6], %f34;
	ld.volatile.shared.f32 	%f35, [%r6+32];
	ld.volatile.shared.f32 	%f36, [%r6];
	add.f32 	%f37, %f35, %f36;
	st.volatile.shared.f32 	[%r6], %f37;
	ld.volatile.shared.f32 	%f38, [%r6+16];
	ld.volatile.shared.f32 	%f39, [%r6];
	add.f32 	%f40, %f38, %f39;
	st.volatile.shared.f32 	[%r6], %f40;
	ld.volatile.shared.f32 	%f41, [%r6+8];
	ld.volatile.shared.f32 	%f42, [%r6];
	add.f32 	%f43, %f41, %f42;
	st.volatile.shared.f32 	[%r6], %f43;
	ld.volatile.shared.f32 	%f44, [%r6+4];
	ld.volatile.shared.f32 	%f45, [%r6];
	add.f32 	%f46, %f44, %f45;
	st.volatile.shared.f32 	[%r6], %f46;
	setp.ne.s32 	%p4, %r1, 0;
	@%p4 bra 	$L__BB8_7;
	ld.shared.f32 	%f47, [_ZZ7kernel2ILj128EEvPfS0_S0_jE4smem];
	cvta.to.global.u64 	%rd35, %rd3;
	atom.global.add.f32 	%f48, [%rd35], %f47;
$L__BB8_7:
	ret;

}
	// .globl	_Z7kernel2ILj64EEvPfS0_S0_j
.visible .entry _Z7kernel2ILj64EEvPfS0_S0_j(
	.param .u64 .ptr .align 1 _Z7kernel2ILj64EEvPfS0_S0_j_param_0,
	.param .u64 .ptr .align 1 _Z7kernel2ILj64EEvPfS0_S0_j_param_1,
	.param .u64 .ptr .align 1 _Z7kernel2ILj64EEvPfS0_S0_j_param_2,
	.param .u32 _Z7kernel2ILj64EEvPfS0_S0_j_param_3
)
{
	.reg .pred 	%p<4>;
	.reg .b32 	%r<18>;
	.reg .b32 	%f<46>;
	.reg .b64 	%rd<36>;
	// demoted variable
	.shared .align 4 .b8 _ZZ7kernel2ILj64EEvPfS0_S0_jE4smem[2048];
	ld.param.u64 	%rd4, [_Z7kernel2ILj64EEvPfS0_S0_j_param_0];
	ld.param.u64 	%rd2, [_Z7kernel2ILj64EEvPfS0_S0_j_param_1];
	ld.param.u64 	%rd3, [_Z7kernel2ILj64EEvPfS0_S0_j_param_2];
	ld.param.u32 	%r7, [_Z7kernel2ILj64EEvPfS0_S0_j_param_3];
	cvta.to.global.u64 	%rd1, %rd4;
	mov.u32 	%r1, %tid.x;
	mov.u32 	%r8, %ctaid.x;
	mov.u32 	%r2, %ntid.x;
	mul.lo.s32 	%r9, %r2, %r8;
	shl.b32 	%r3, %r9, 3;
	add.s32 	%r4, %r3, %r1;
	mad.lo.s32 	%r5, %r2, 7, %r4;
	setp.ge.u32 	%p1, %r5, %r7;
	@%p1 bra 	$L__BB9_2;
	cvta.to.global.u64 	%rd5, %rd2;
	mul.wide.u32 	%rd6, %r4, 4;
	add.s64 	%rd7, %rd1, %rd6;
	ld.global.f32 	%f1, [%rd7];
	add.s64 	%rd8, %rd5, %rd6;
	ld.global.f32 	%f2, [%rd8];
	mad.lo.s32 	%r10, %r2, -6, %r5;
	mul.wide.u32 	%rd9, %r10, 4;
	add.s64 	%rd10, %rd1, %rd9;
	ld.global.f32 	%f3, [%rd10];
	add.s64 	%rd11, %rd5, %rd9;
	ld.global.f32 	%f4, [%rd11];
	mul.f32 	%f5, %f3, %f4;
	add.s32 	%r11, %r10, %r2;
	mul.wide.u32 	%rd12, %r11, 4;
	add.s64 	%rd13, %rd1, %rd12;
	ld.global.f32 	%f6, [%rd13];
	add.s64 	%rd14, %rd5, %rd12;
	ld.global.f32 	%f7, [%rd14];
	add.s32 	%r12, %r11, %r2;
	mul.wide.u32 	%rd15, %r12, 4;
	add.s64 	%rd16, %rd1, %rd15;
	ld.global.f32 	%f8, [%rd16];
	add.s64 	%rd17, %rd5, %rd15;
	ld.global.f32 	%f9, [%rd17];
	add.s32 	%r13, %r12, %r2;
	mul.wide.u32 	%rd18, %r13, 4;
	add.s64 	%rd19, %rd1, %rd18;
	ld.global.f32 	%f10, [%rd19];
	add.s64 	%rd20, %rd5, %rd18;
	ld.global.f32 	%f11, [%rd20];
	add.s32 	%r14, %r13, %r2;
	mul.wide.u32 	%rd21, %r14, 4;
	add.s64 	%rd22, %rd1, %rd21;
	ld.global.f32 	%f12, [%rd22];
	add.s64 	%rd23, %rd5, %rd21;
	ld.global.f32 	%f13, [%rd23];
	add.s32 	%r15, %r14, %r2;
	mul.wide.u32 	%rd24, %r15, 4;
	add.s64 	%rd25, %rd1, %rd24;
	ld.global.f32 	%f14, [%rd25];
	add.s64 	%rd26, %rd5, %rd24;
	ld.global.f32 	%f15, [%rd26];
	mul.wide.u32 	%rd27, %r5, 4;
	add.s64 	%rd28, %rd1, %rd27;
	ld.global.f32 	%f16, [%rd28];
	add.s64 	%rd29, %rd5, %rd27;
	ld.global.f32 	%f17, [%rd29];
	fma.rn.f32 	%f18, %f1, %f2, %f5;
	fma.rn.f32 	%f19, %f6, %f7, %f18;
	fma.rn.f32 	%f20, %f8, %f9, %f19;
	fma.rn.f32 	%f21, %f10, %f11, %f20;
	fma.rn.f32 	%f22, %f12, %f13, %f21;
	fma.rn.f32 	%f23, %f14, %f15, %f22;
	fma.rn.f32 	%f24, %f16, %f17, %f23;
	st.global.f32 	[%rd7], %f24;
$L__BB9_2:
	cvt.u64.u32 	%rd30, %r1;
	cvt.u64.u32 	%rd31, %r3;
	add.s64 	%rd32, %rd31, %rd30;
	shl.b64 	%rd33, %rd32, 2;
	add.s64 	%rd34, %rd1, %rd33;
	ld.global.f32 	%f25, [%rd34];
	shl.b32 	%r16, %r1, 2;
	mov.u32 	%r17, _ZZ7kernel2ILj64EEvPfS0_S0_jE4smem;
	add.s32 	%r6, %r17, %r16;
	st.shared.f32 	[%r6], %f25;
	bar.sync 	0;
	bar.sync 	0;
	bar.sync 	0;
	bar.sync 	0;
	bar.sync 	0;
	setp.gt.u32 	%p2, %r1, 31;
	@%p2 bra 	$L__BB9_5;
	ld.volatile.shared.f32 	%f26, [%r6+128];
	ld.volatile.shared.f32 	%f27, [%r6];
	add.f32 	%f28, %f26, %f27;
	st.volatile.shared.f32 	[%r6], %f28;
	ld.volatile.shared.f32 	%f29, [%r6+64];
	ld.volatile.shared.f32 	%f30, [%r6];
	add.f32 	%f31, %f29, %f30;
	st.volatile.shared.f32 	[%r6], %f31;
	ld.volatile.shared.f32 	%f32, [%r6+32];
	ld.volatile.shared.f32 	%f33, [%r6];
	add.f32 	%f34, %f32, %f33;
	st.volatile.shared.f32 	[%r6], %f34;
	ld.volatile.shared.f32 	%f35, [%r6+16];
	ld.volatile.shared.f32 	%f36, [%r6];
	add.f32 	%f37, %f35, %f36;
	st.volatile.shared.f32 	[%r6], %f37;
	ld.volatile.shared.f32 	%f38, [%r6+8];
	ld.volatile.shared.f32 	%f39, [%r6];
	add.f32 	%f40, %f38, %f39;
	st.volatile.shared.f32 	[%r6], %f40;
	ld.volatile.shared.f32 	%f41, [%r6+4];
	ld.volatile.shared.f32 	%f42, [%r6];
	add.f32 	%f43, %f41, %f42;
	st.volatile.shared.f32 	[%r6], %f43;
	setp.ne.s32 	%p3, %r1, 0;
	@%p3 bra 	$L__BB9_5;
	ld.shared.f32 	%f44, [_ZZ7kernel2ILj64EEvPfS0_S0_jE4smem];
	cvta.to.global.u64 	%rd35, %rd3;
	atom.global.add.f32 	%f45, [%rd35], %f44;
$L__BB9_5:
	ret;

}


// ===== COMPILED SASS (sm_100) =====

	.target	sm_100

	.elftype	@"ET_EXEC"


//--------------------- .note.nv.tkinfo           --------------------------
	.section	.note.nv.tkinfo,"",@"SHT_NOTE"
	.sectionflags	@"SHF_NOTE_NV_TKINFO"
	.tkinfo
        /*0018*/ 	.word	0x00000002
        /*0030*/ 	.string	""
        /*0030*/ 	.string	"ptxas"
        /*0030*/ 	.string	"Cuda compilation tools, release 13.0, V13.0.88"
        /*0030*/ 	.string	"Build cuda_13.0.r13.0/compiler.36424714_0"
        /*0030*/ 	.string	"-arch sm_100 -m 64 "



//--------------------- .note.nv.cuinfo           --------------------------
	.section	.note.nv.cuinfo,"",@"SHT_NOTE"
	.sectionflags	@"SHF_NOTE_NV_CUINFO"
        /*0018*/ 	.short	0x0002
        /*001a*/ 	.short	0x0064
        /*001c*/ 	.short	0x0082
	.zero		2


//--------------------- .nv.info                  --------------------------
	.section	.nv.info,"",@"SHT_CUDA_INFO"
	.align	4


	//----- nvinfo : EIATTR_REGCOUNT
	.align		4
        /*0000*/ 	.byte	0x04, 0x2f
        /*0002*/ 	.short	(.L_1 - .L_0)
	.align		4
.L_0:
        /*0004*/ 	.word	index@(_Z7kernel1ILj1024EEvPfS0_S0_j)
        /*0008*/ 	.word	0x00000020


	//----- nvinfo : EIATTR_FRAME_SIZE
	.align		4
.L_1:
        /*000c*/ 	.byte	0x04, 0x11
        /*000e*/ 	.short	(.L_3 - .L_2)
	.align		4
.L_2:
        /*0010*/ 	.word	index@(_Z7kernel1ILj1024EEvPfS0_S0_j)
        /*0014*/ 	.word	0x00000000


	//----- nvinfo : EIATTR_REGCOUNT
	.align		4
.L_3:
        /*0018*/ 	.byte	0x04, 0x2f
        /*001a*/ 	.short	(.L_5 - .L_4)
	.align		4
.L_4:
        /*001c*/ 	.word	index@(_Z7kernel1ILj512EEvPfS0_S0_j)
        /*0020*/ 	.word	0x00000020


	//----- nvinfo : EIATTR_FRAME_SIZE
	.align		4
.L_5:
        /*0024*/ 	.byte	0x04, 0x11
        /*0026*/ 	.short	(.L_7 - .L_6)
	.align		4
.L_6:
        /*0028*/ 	.word	index@(_Z7kernel1ILj512EEvPfS0_S0_j)
        /*002c*/ 	.word	0x00000000


	//----- nvinfo : EIATTR_REGCOUNT
	.align		4
.L_7:
        /*0030*/ 	.byte	0x04, 0x2f
        /*0032*/ 	.short	(.L_9 - .L_8)
	.align		4
.L_8:
        /*0034*/ 	.word	index@(_Z7kernel1ILj256EEvPfS0_S0_j)
        /*0038*/ 	.word	0x00000020


	//----- nvinfo : EIATTR_FRAME_SIZE
	.align		4
.L_9:
        /*003c*/ 	.byte	0x04, 0x11
        /*003e*/ 	.short	(.L_11 - .L_10)
	.align		4
.L_10:
        /*0040*/ 	.word	index@(_Z7kernel1ILj256EEvPfS0_S0_j)
        /*0044*/ 	.word	0x00000000


	//----- nvinfo : EIATTR_REGCOUNT
	.align		4
.L_11:
        /*0048*/ 	.byte	0x04, 0x2f
        /*004a*/ 	.short	(.L_13 - .L_12)
	.align		4
.L_12:
        /*004c*/ 	.word	index@(_Z7kernel1ILj128EEvPfS0_S0_j)
        /*0050*/ 	.word	0x00000020


	//----- nvinfo : EIATTR_FRAME_SIZE
	.align		4
.L_13:
        /*0054*/ 	.byte	0x04, 0x11
        /*0056*/ 	.short	(.L_15 - .L_14)
	.align		4
.L_14:
        /*0058*/ 	.word	index@(_Z7kernel1ILj128EEvPfS0_S0_j)
        /*005c*/ 	.word	0x00000000


	//----- nvinfo : EIATTR_REGCOUNT
	.align		4
.L_15:
        /*0060*/ 	.byte	0x04, 0x2f
        /*0062*/ 	.short	(.L_17 - .L_16)
	.align		4
.L_16:
        /*0064*/ 	.word	index@(_Z7kernel1ILj64EEvPfS0_S0_j)
        /*0068*/ 	.word	0x00000020


	//----- nvinfo : EIATTR_FRAME_SIZE
	.align		4
.L_17:
        /*006c*/ 	.byte	0x04, 0x11
        /*006e*/ 	.short	(.L_19 - .L_18)
	.align		4
.L_18:
        /*0070*/ 	.word	index@(_Z7kernel1ILj64EEvPfS0_S0_j)
        /*0074*/ 	.word	0x00000000


	//----- nvinfo : EIATTR_REGCOUNT
	.align		4
.L_19:
        /*0078*/ 	.byte	0x04, 0x2f
        /*007a*/ 	.short	(.L_21 - .L_20)
	.align		4
.L_20:
        /*007c*/ 	.word	index@(_Z7kernel2ILj1024EEvPfS0_S0_j)
        /*0080*/ 	.word	0x00000020


	//----- nvinfo : EIATTR_FRAME_SIZE
	.align		4
.L_21:
        /*0084*/ 	.byte	0x04, 0x11
        /*0086*/ 	.short	(.L_23 - .L_22)
	.align		4
.L_22:
        /*0088*/ 	.word	index@(_Z7kernel2ILj1024EEvPfS0_S0_j)
        /*008c*/ 	.word	0x00000000


	//----- nvinfo : EIATTR_REGCOUNT
	.align		4
.L_23:
        /*0090*/ 	.byte	0x04, 0x2f
        /*0092*/ 	.short	(.L_25 - .L_24)
	.align		4
.L_24:
        /*0094*/ 	.word	index@(_Z7kernel2ILj512EEvPfS0_S0_j)
        /*0098*/ 	.word	0x00000020


	//----- nvinfo : EIATTR_FRAME_SIZE
	.align		4
.L_25:
        /*009c*/ 	.byte	0x04, 0x11
        /*009e*/ 	.short	(.L_27 - .L_26)
	.align		4
.L_26:
        /*00a0*/ 	.word	index@(_Z7kernel2ILj512EEvPfS0_S0_j)
        /*00a4*/ 	.word	0x00000000


	//----- nvinfo : EIATTR_REGCOUNT
	.align		4
.L_27:
        /*00a8*/ 	.byte	0x04, 0x2f
        /*00aa*/ 	.short	(.L_29 - .L_28)
	.align		4
.L_28:
        /*00ac*/ 	.word	index@(_Z7kernel2ILj256EEvPfS0_S0_j)
        /*00b0*/ 	.word	0x00000020


	//----- nvinfo : EIATTR_FRAME_SIZE
	.align		4
.L_29:
        /*00b4*/ 	.byte	0x04, 0x11
        /*00b6*/ 	.short	(.L_31 - .L_30)
	.align		4
.L_30:
        /*00b8*/ 	.word	index@(_Z7kernel2ILj256EEvPfS0_S0_j)
        /*00bc*/ 	.word	0x00000000


	//----- nvinfo : EIATTR_REGCOUNT
	.align		4
.L_31:
        /*00c0*/ 	.byte	0x04, 0x2f
        /*00c2*/ 	.short	(.L_33 - .L_32)
	.align		4
.L_32:
        /*00c4*/ 	.word	index@(_Z7kernel2ILj128EEvPfS0_S0_j)
        /*00c8*/ 	.word	0x00000020


	//----- nvinfo : EIATTR_FRAME_SIZE
	.align		4
.L_33:
        /*00cc*/ 	.byte	0x04, 0x11
        /*00ce*/ 	.short	(.L_35 - .L_34)
	.align		4
.L_34:
        /*00d0*/ 	.word	index@(_Z7kernel2ILj128EEvPfS0_S0_j)
        /*00d4*/ 	.word	0x00000000


	//----- nvinfo : EIATTR_REGCOUNT
	.align		4
.L_35:
        /*00d8*/ 	.byte	0x04, 0x2f
        /*00da*/ 	.short	(.L_37 - .L_36)
	.align		4
.L_36:
        /*00dc*/ 	.word	index@(_Z7kernel2ILj64EEvPfS0_S0_j)
        /*00e0*/ 	.word	0x00000020


	//----- nvinfo : EIATTR_FRAME_SIZE
	.align		4
.L_37:
        /*00e4*/ 	.byte	0x04, 0x11
        /*00e6*/ 	.short	(.L_39 - .L_38)
	.align		4
.L_38:
        /*00e8*/ 	.word	index@(_Z7kernel2ILj64EEvPfS0_S0_j)
        /*00ec*/ 	.word	0x00000000


	//----- nvinfo : EIATTR_MIN_STACK_SIZE
	.align		4
.L_39:
        /*00f0*/ 	.byte	0x04, 0x12
        /*00f2*/ 	.short	(.L_41 - .L_40)
	.align		4
.L_40:
        /*00f4*/ 	.word	index@(_Z7kernel2ILj64EEvPfS0_S0_j)
        /*00f8*/ 	.word	0x00000000


	//----- nvinfo : EIATTR_MIN_STACK_SIZE
	.align		4
.L_41:
        /*00fc*/ 	.byte	0x04, 0x12
        /*00fe*/ 	.short	(.L_43 - .L_42)
	.align		4
.L_42:
        /*0100*/ 	.word	index@(_Z7kernel2ILj128EEvPfS0_S0_j)
        /*0104*/ 	.word	0x00000000


	//----- nvinfo : EIATTR_MIN_STACK_SIZE
	.align		4
.L_43:
        /*0108*/ 	.byte	0x04, 0x12
        /*010a*/ 	.short	(.L_45 - .L_44)
	.align		4
.L_44:
        /*010c*/ 	.word	index@(_Z7kernel2ILj256EEvPfS0_S0_j)
        /*0110*/ 	.word	0x00000000


	//----- nvinfo : EIATTR_MIN_STACK_SIZE
	.align		4
.L_45:
        /*0114*/ 	.byte	0x04, 0x12
        /*0116*/ 	.short	(.L_47 - .L_46)
	.align		4
.L_46:
        /*0118*/ 	.word	index@(_Z7kernel2ILj512EEvPfS0_S0_j)
        /*011c*/ 	.word	0x00000000


	//----- nvinfo : EIATTR_MIN_STACK_SIZE
	.align		4
.L_47:
        /*0120*/ 	.byte	0x04, 0x12
        /*0122*/ 	.short	(.L_49 - .L_48)
	.align		4
.L_48:
        /*0124*/ 	.word	index@(_Z7kernel2ILj1024EEvPfS0_S0_j)
        /*0128*/ 	.word	0x00000000


	//----- nvinfo : EIATTR_MIN_STACK_SIZE
	.align		4
.L_49:
        /*012c*/ 	.byte	0x04, 0x12
        /*012e*/ 	.short	(.L_51 - .L_50)
	.align		4
.L_50:
        /*0130*/ 	.word	index@(_Z7kernel1ILj64EEvPfS0_S0_j)
        /*0134*/ 	.word	0x00000000


	//----- nvinfo : EIATTR_MIN_STACK_SIZE
	.align		4
.L_51:
        /*0138*/ 	.byte	0x04, 0x12
        /*013a*/ 	.short	(.L_53 - .L_52)
	.align		4
.L_52:
        /*013c*/ 	.word	index@(_Z7kernel1ILj128EEvPfS0_S0_j)
        /*0140*/ 	.word	0x00000000


	//----- nvinfo : EIATTR_MIN_STACK_SIZE
	.align		4
.L_53:
        /*0144*/ 	.byte	0x04, 0x12
        /*0146*/ 	.short	(.L_55 - .L_54)
	.align		4
.L_54:
        /*0148*/ 	.word	index@(_Z7kernel1ILj256EEvPfS0_S0_j)
        /*014c*/ 	.word	0x00000000


	//----- nvinfo : EIATTR_MIN_STACK_SIZE
	.align		4
.L_55:
        /*0150*/ 	.byte	0x04, 0x12
        /*0152*/ 	.short	(.L_57 - .L_56)
	.align		4
.L_56:
        /*0154*/ 	.word	index@(_Z7kernel1ILj512EEvPfS0_S0_j)
        /*0158*/ 	.word	0x00000000


	//----- nvinfo : EIATTR_MIN_STACK_SIZE
	.align		4
.L_57:
        /*015c*/ 	.byte	0x04, 0x12
        /*015e*/ 	.short	(.L_59 - .L_58)
	.align		4
.L_58:
        /*0160*/ 	.word	index@(_Z7kernel1ILj1024EEvPfS0_S0_j)
        /*0164*/ 	.word	0x00000000
.L_59:


//--------------------- .nv.compat                --------------------------
	.section	.nv.compat,"",@"SHT_CUDA_COMPAT_INFO"
	.align	4
        /*0000*/ 	.byte	0x02, 0x09, 0x00, 0x00, 0x02, 0x02, 0x01, 0x00, 0x02, 0x05, 0x05, 0x00, 0x03, 0x07, 0x01, 0x01
        /*0010*/ 	.byte	0x02, 0x03, 0x00, 0x00, 0x02, 0x06, 0x01, 0x00, 0x04, 0x0b, 0x08, 0x00, 0x09, 0x00, 0x00, 0x00
        /*0020*/ 	.byte	0x00, 0x00, 0x00, 0x00


//--------------------- .nv.info._Z7kernel2ILj64EEvPfS0_S0_j --------------------------
	.section	.nv.info._Z7kernel2ILj64EEvPfS0_S0_j,"",@"SHT_CUDA_INFO"
	.sectionflags	@""
	.align	4


	//----- nvinfo : EIATTR_CUDA_API_VERSION
	.align		4
        /*0000*/ 	.byte	0x04, 0x37
        /*0002*/ 	.short	(.L_61 - .L_60)
.L_60:
        /*0004*/ 	.word	0x00000082


	//----- nvinfo : EIATTR_KPARAM_INFO
	.align		4
.L_61:
        /*0008*/ 	.byte	0x04, 0x17
        /*000a*/ 	.short	(.L_63 - .L_62)
.L_62:
        /*000c*/ 	.word	0x00000000
        /*0010*/ 	.short	0x0003
        /*0012*/ 	.short	0x0018
        /*0014*/ 	.byte	0x00, 0xf0, 0x11, 0x00


	//----- nvinfo : EIATTR_KPARAM_INFO
	.align		4
.L_63:
        /*0018*/ 	.byte	0x04, 0x17
        /*001a*/ 	.short	(.L_65 - .L_64)
.L_64:
        /*001c*/ 	.word	0x00000000
        /*0020*/ 	.short	0x0002
        /*0022*/ 	.short	0x0010
        /*0024*/ 	.byte	0x00, 0xf5, 0x21, 0x00


	//----- nvinfo : EIATTR_KPARAM_INFO
	.align		4
.L_65:
        /*0028*/ 	.byte	0x04, 0x17
        /*002a*/ 	.short	(.L_67 - .L_66)
.L_66:
        /*002c*/ 	.word	0x00000000
        /*0030*/ 	.short	0x0001
        /*0032*/ 	.short	0x0008
        /*0034*/ 	.byte	0x00, 0xf5, 0x21, 0x00


	//----- nvinfo : EIATTR_KPARAM_INFO
	.align		4
.L_67:
        /*0038*/ 	.byte	0x04, 0x17
        /*003a*/ 	.short	(.L_69 - .L_68)
.L_68:
        /*003c*/ 	.word	0x00000000
        /*0040*/ 	.short	0x0000
        /*0042*/ 	.short	0x0000
        /*0044*/ 	.byte	0x00, 0xf5, 0x21, 0x00


	//----- nvinfo : EIATTR_SPARSE_MMA_MASK
	.align		4
.L_69:
        /*0048*/ 	.byte	0x03, 0x50
        /*004a*/ 	.short	0x0000


	//----- nvinfo : EIATTR_MAXREG_COUNT
	.align		4
        /*004c*/ 	.byte	0x03, 0x1b
        /*004e*/ 	.short	0x00ff


	//----- nvinfo : EIATTR_NUM_BARRIERS
	.align		4
        /*0050*/ 	.byte	0x02, 0x4c
        /*0052*/ 	.byte	0x01
	.zero		1


	//----- nvinfo : EIATTR_MERCURY_ISA_VERSION
	.align		4
        /*0054*/ 	.byte	0x03, 0x5f
        /*0056*/ 	.short	0x0101


	//----- nvinfo : EIATTR_VRC_CTA_INIT_COUNT
	.align		4
        /*0058*/ 	.byte	0x02, 0x4a
	.zero		1
	.zero		1


	//----- nvinfo : EIATTR_EXIT_INSTR_OFFSETS
	.align		4
        /*005c*/ 	.byte	0x04, 0x1c
        /*005e*/ 	.short	(.L_71 - .L_70)


	//   ....[0]....
.L_70:
        /*0060*/ 	.word	0x00000500


	//   ....[1]....
        /*0064*/ 	.word	0x000006a0


	//   ....[2]....
        /*0068*/ 	.word	0x000006e0


	//----- nvinfo : EIATTR_CRS_STACK_SIZE
	.align		4
.L_71:
        /*006c*/ 	.byte	0x04, 0x1e
        /*006e*/ 	.short	(.L_73 - .L_72)
.L_72:
        /*0070*/ 	.word	0x00000000


	//----- nvinfo : EIATTR_CBANK_PARAM_SIZE
	.align		4
.L_73:
        /*0074*/ 	.byte	0x03, 0x19
        /*0076*/ 	.short	0x001c


	//----- nvinfo : EIATTR_PARAM_CBANK
	.align		4
        /*0078*/ 	.byte	0x04, 0x0a
        /*007a*/ 	.short	(.L_75 - .L_74)
	.align		4
.L_74:
        /*007c*/ 	.word	index@(.nv.constant0._Z7kernel2ILj64EEvPfS0_S0_j)
        /*0080*/ 	.short	0x0380
        /*0082*/ 	.short	0x001c


	//----- nvinfo : EIATTR_SW_WAR
	.align		4
.L_75:
        /*0084*/ 	.byte	0x04, 0x36
        /*0086*/ 	.short	(.L_77 - .L_76)
.L_76:
        /*0088*/ 	.word	0x00000008
.L_77:


//--------------------- .nv.info._Z7kernel2ILj128EEvPfS0_S0_j --------------------------
	.section	.nv.info._Z7kernel2ILj128EEvPfS0_S0_j,"",@"SHT_CUDA_INFO"
	.sectionflags	@""
	.align	4


	//----- nvinfo : EIATTR_CUDA_API_VERSION
	.align		4
        /*0000*/ 	.byte	0x04, 0x37
        /*0002*/ 	.short	(.L_79 - .L_78)
.L_78:
        /*0004*/ 	.word	0x00000082


	//----- nvinfo : EIATTR_KPARAM_INFO
	.align		4
.L_79:
        /*0008*/ 	.byte	0x04, 0x17
        /*000a*/ 	.short	(.L_81 - .L_80)
.L_80:
        /*000c*/ 	.word	0x00000000
        /*0010*/ 	.short	0x0003
        /*0012*/ 	.short	0x0018
        /*0014*/ 	.byte	0x00, 0xf0, 0x11, 0x00


	//----- nvinfo : EIATTR_KPARAM_INFO
	.align		4
.L_81:
        /*0018*/ 	.byte	0x04, 0x17
        /*001a*/ 	.short	(.L_83 - .L_82)
.L_82:
        /*001c*/ 	.word	0x00000000
        /*0020*/ 	.short	0x0002
        /*0022*/ 	.short	0x0010
        /*0024*/ 	.byte	0x00, 0xf5, 0x21, 0x00


	//----- nvinfo : EIATTR_KPARAM_INFO
	.align		4
.L_83:
        /*0028*/ 	.byte	0x04, 0x17
        /*002a*/ 	.short	(.L_85 - .L_84)
.L_84:
        /*002c*/ 	.word	0x00000000
        /*0030*/ 	.short	0x0001
        /*0032*/ 	.short	0x0008
        /*0034*/ 	.byte	0x00, 0xf5, 0x21, 0x00


	//----- nvinfo : EIATTR_KPARAM_INFO
	.align		4
.L_85:
        /*0038*/ 	.byte	0x04, 0x17
        /*003a*/ 	.short	(.L_87 - .L_86)
.L_86:
        /*003c*/ 	.word	0x00000000
        /*0040*/ 	.short	0x0000
        /*0042*/ 	.short	0x0000
        /*0044*/ 	.byte	0x00, 0xf5, 0x21, 0x00


	//----- nvinfo : EIATTR_SPARSE_MMA_MASK
	.align		4
.L_87:
        /*0048*/ 	.byte	0x03, 0x50
        /*004a*/ 	.short	0x0000


	//----- nvinfo : EIATTR_MAXREG_COUNT
	.align		4
        /*004c*/ 	.byte	0x03, 0x1b
        /*004e*/ 	.short	0x00ff


	//----- nvinfo : EIATTR_NUM_BARRIERS
	.align		4
        /*0050*/ 	.byte	0x02, 0x4c
        /*0052*/ 	.byte	0x01
	.zero		1


	//----- nvinfo : EIATTR_MERCURY_ISA_VERSION
	.align		4
        /*0054*/ 	.byte	0x03, 0x5f
        /*0056*/ 	.short	0x0101


	//----- nvinfo : EIATTR_VRC_CTA_INIT_COUNT
	.align		4
        /*0058*/ 	.byte	0x02, 0x4a
	.zero		1
	.zero		1


	//----- nvinfo : EIATTR_EXIT_INSTR_OFFSETS
	.align		4
        /*005c*/ 	.byte	0x04, 0x1c
        /*005e*/ 	.short	(.L_89 - .L_88)


	//   ....[0]....
.L_88:
        /*0060*/ 	.word	0x00000550


	//   ....[1]....
        /*0064*/ 	.word	0x000006f0


	//   ....[2]....
        /*0068*/ 	.word	0x00000730


	//----- nvinfo : EIATTR_CRS_STACK_SIZE
	.align		4
.L_89:
        /*006c*/ 	.byte	0x04, 0x1e
        /*006e*/ 	.short	(.L_91 - .L_90)
.L_90:
        /*0070*/ 	.word	0x00000000


	//----- nvinfo : EIATTR_CBANK_PARAM_SIZE
	.align		4
.L_91:
        /*0074*/ 	.byte	0x03, 0x19
        /*0076*/ 	.short	0x001c


	//----- nvinfo : EIATTR_PARAM_CBANK
	.align		4
        /*0078*/ 	.byte	0x04, 0x0a
        /*007a*/ 	.short	(.L_93 - .L_92)
	.align		4
.L_92:
        /*007c*/ 	.word	index@(.nv.constant0._Z7kernel2ILj128EEvPfS0_S0_j)
        /*0080*/ 	.short	0x0380
        /*0082*/ 	.short	0x001c


	//----- nvinfo : EIATTR_SW_WAR
	.align		4
.L_93:
        /*0084*/ 	.byte	0x04, 0x36
        /*0086*/ 	.short	(.L_95 - .L_94)
.L_94:
        /*0088*/ 	.word	0x00000008
.L_95:


//--------------------- .nv.info._Z7kernel2ILj256EEvPfS0_S0_j --------------------------
	.section	.nv.info._Z7kernel2ILj256EEvPfS0_S0_j,"",@"SHT_CUDA_INFO"
	.sectionflags	@""
	.align	4


	//----- nvinfo : EIATTR_CUDA_API_VERSION
	.align		4
        /*0000*/ 	.byte	0x04, 0x37
        /*0002*/ 	.short	(.L_97 - .L_96)
.L_96:
        /*0004*/ 	.word	0x00000082


	//----- nvinfo : EIATTR_KPARAM_INFO
	.align		4
.L_97:
        /*0008*/ 	.byte	0x04, 0x17
        /*000a*/ 	.short	(.L_99 - .L_98)
.L_98:
        /*000c*/ 	.word	0x00000000
        /*0010*/ 	.short	0x0003
        /*0012*/ 	.short	0x0018
        /*0014*/ 	.byte	0x00, 0xf0, 0x11, 0x00


	//----- nvinfo : EIATTR_KPARAM_INFO
	.align		4
.L_99:
        /*0018*/ 	.byte	0x04, 0x17
        /*001a*/ 	.short	(.L_101 - .L_100)
.L_100:
        /*001c*/ 	.word	0x00000000
        /*0020*/ 	.short	0x0002
        /*0022*/ 	.short	0x0010
        /*0024*/ 	.byte	0x00, 0xf5, 0x21, 0x00


	//----- nvinfo : EIATTR_KPARAM_INFO
	.align		4
.L_101:
        /*0028*/ 	.byte	0x04, 0x17
        /*002a*/ 	.short	(.L_103 - .L_102)
.L_102:
        /*002c*/ 	.word	0x00000000
        /*0030*/ 	.short	0x0001
        /*0032*/ 	.short	0x0008
        /*0034*/ 	.byte	0x00, 0xf5, 0x21, 0x00


	//----- nvinfo : EIATTR_KPARAM_INFO
	.align		4
.L_103:
        /*0038*/ 	.byte	0x04, 0x17
        /*003a*/ 	.short	(.L_105 - .L_104)
.L_104:
        /*003c*/ 	.word	0x00000000
        /*0040*/ 	.short	0x0000
        /*0042*/ 	.short	0x0000
        /*0044*/ 	.byte	0x00, 0xf5, 0x21, 0x00


	//----- nvinfo : EIATTR_SPARSE_MMA_MASK
	.align		4
.L_105:
        /*0048*/ 	.byte	0x03, 0x50
        /*004a*/ 	.short	0x0000


	//----- nvinfo : EIATTR_MAXREG_COUNT
	.align		4
        /*004c*/ 	.byte	0x03, 0x1b
        /*004e*/ 	.short	0x00ff


	//----- nvinfo : EIATTR_NUM_BARRIERS
	.align		4
        /*0050*/ 	.byte	0x02, 0x4c
        /*0052*/ 	.byte	0x01
	.zero		1


	//----- nvinfo : EIATTR_MERCURY_ISA_VERSION
	.align		4
        /*0054*/ 	.byte	0x03, 0x5f
        /*0056*/ 	.short	0x0101


	//----- nvinfo : EIATTR_VRC_CTA_INIT_COUNT
	.align		4
        /*0058*/ 	.byte	0x02, 0x4a
	.zero		1
	.zero		1


	//----- nvinfo : EIATTR_EXIT_INSTR_OFFSETS
	.align		4
        /*005c*/ 	.byte	0x04, 0x1c
        /*005e*/ 	.short	(.L_107 - .L_106)


	//   ....[0]....
.L_106:
        /*0060*/ 	.word	0x000005a0


	//   ....[1]....
        /*0064*/ 	.word	0x00000740


	//   ....[2]....
        /*0068*/ 	.word	0x00000780


	//----- nvinfo : EIATTR_CRS_STACK_SIZE
	.align		4
.L_107:
        /*006c*/ 	.byte	0x04, 0x1e
        /*006e*/ 	.short	(.L_109 - .L_108)
.L_108:
        /*0070*/ 	.word	0x00000000


	//----- nvinfo : EIATTR_CBANK_PARAM_SIZE
	.align		4
.L_109:
        /*0074*/ 	.byte	0x03, 0x19
        /*0076*/ 	.short	0x001c


	//----- nvinfo : EIATTR_PARAM_CBANK
	.align		4
        /*0078*/ 	.byte	0x04, 0x0a
        /*007a*/ 	.short	(.L_111 - .L_110)
	.align		4
.L_110:
        /*007c*/ 	.word	index@(.nv.constant0._Z7kernel2ILj256EEvPfS0_S0_j)
        /*0080*/ 	.short	0x0380
        /*0082*/ 	.short	0x001c


	//----- nvinfo : EIATTR_SW_WAR
	.align		4
.L_111:
        /*0084*/ 	.byte	0x04, 0x36
        /*0086*/ 	.short	(.L_113 - .L_112)
.L_112:
        /*0088*/ 	.word	0x00000008
.L_113:


//--------------------- .nv.info._Z7kernel2ILj512EEvPfS0_S0_j --------------------------
	.section	.nv.info._Z7kernel2ILj512EEvPfS0_S0_j,"",@"SHT_CUDA_INFO"
	.sectionflags	@""
	.align	4


	//----- nvinfo : EIATTR_CUDA_API_VERSION
	.align		4
        /*0000*/ 	.byte	0x04, 0x37
        /*0002*/ 	.short	(.L_115 - .L_114)
.L_114:
        /*0004*/ 	.word	0x00000082


	//----- nvinfo : EIATTR_KPARAM_INFO
	.align		4
.L_115:
        /*0008*/ 	.byte	0x04, 0x17
        /*000a*/ 	.short	(.L_117 - .L_116)
.L_116:
        /*000c*/ 	.word	0x00000000
        /*0010*/ 	.short	0x0003
        /*0012*/ 	.short	0x0018
        /*0014*/ 	.byte	0x00, 0xf0, 0x11, 0x00


	//----- nvinfo : EIATTR_KPARAM_INFO
	.align		4
.L_117:
        /*0018*/ 	.byte	0x04, 0x17
        /*001a*/ 	.short	(.L_119 - .L_118)
.L_118:
        /*001c*/ 	.word	0x00000000
        /*0020*/ 	.short	0x0002
        /*0022*/ 	.short	0x0010
        /*0024*/ 	.byte	0x00, 0xf5, 0x21, 0x00


	//----- nvinfo : EIATTR_KPARAM_INFO
	.align		4
.L_119:
        /*0028*/ 	.byte	0x04, 0x17
        /*002a*/ 	.short	(.L_121 - .L_120)
.L_120:
        /*002c*/ 	.word	0x00000000
        /*0030*/ 	.short	0x0001
        /*0032*/ 	.short	0x0008
        /*0034*/ 	.byte	0x00, 0xf5, 0x21, 0x00


	//----- nvinfo : EIATTR_KPARAM_INFO
	.align		4
.L_121:
        /*0038*/ 	.byte	0x04, 0x17
        /*003a*/ 	.short	(.L_123 - .L_122)
.L_122:
        /*003c*/ 	.word	0x00000000
        /*0040*/ 	.short	0x0000
        /*0042*/ 	.short	0x0000
        /*0044*/ 	.byte	0x00, 0xf5, 0x21, 0x00


	//----- nvinfo : EIATTR_SPARSE_MMA_MASK
	.align		4
.L_123:
        /*0048*/ 	.byte	0x03, 0x50
        /*004a*/ 	.short	0x0000


	//----- nvinfo : EIATTR_MAXREG_COUNT
	.align		4
        /*004c*/ 	.byte	0x03, 0x1b
        /*004e*/ 	.short	0x00ff


	//----- nvinfo : EIATTR_NUM_BARRIERS
	.align		4
        /*0050*/ 	.byte	0x02, 0x4c
        /*0052*/ 	.byte	0x01
	.zero		1


	//----- nvinfo : EIATTR_MERCURY_ISA_VERSION
	.align		4
        /*0054*/ 	.byte	0x03, 0x5f
        /*0056*/ 	.short	0x0101


	//----- nvinfo : EIATTR_VRC_CTA_INIT_COUNT
	.align		4
        /*0058*/ 	.byte	0x02, 0x4a
	.zero		1
	.zero		1


	//----- nvinfo : EIATTR_EXIT_INSTR_OFFSETS
	.align		4
        /*005c*/ 	.byte	0x04, 0x1c
        /*005e*/ 	.short	(.L_125 - .L_124)


	//   ....[0]....
.L_124:
        /*0060*/ 	.word	0x000005f0


	//   ....[1]....
        /*0064*/ 	.word	0x00000790


	//   ....[2]....
        /*0068*/ 	.word	0x000007d0


	//----- nvinfo : EIATTR_CRS_STACK_SIZE
	.align		4
.L_125:
        /*006c*/ 	.byte	0x04, 0x1e
        /*006e*/ 	.short	(.L_127 - .L_126)
.L_126:
        /*0070*/ 	.word	0x00000000


	//----- nvinfo : EIATTR_CBANK_PARAM_SIZE
	.align		4
.L_127:
        /*0074*/ 	.byte	0x03, 0x19
        /*0076*/ 	.short	0x001c


	//----- nvinfo : EIATTR_PARAM_CBANK
	.align		4
        /*0078*/ 	.byte	0x04, 0x0a
        /*007a*/ 	.short	(.L_129 - .L_128)
	.align		4
.L_128:
        /*007c*/ 	.word	index@(.nv.constant0._Z7kernel2ILj512EEvPfS0_S0_j)
        /*0080*/ 	.short	0x0380
        /*0082*/ 	.short	0x001c


	//----- nvinfo : EIATTR_SW_WAR
	.align		4
.L_129:
        /*0084*/ 	.byte	0x04, 0x36
        /*0086*/ 	.short	(.L_131 - .L_130)
.L_130:
        /*0088*/ 	.word	0x00000008
.L_131:


//--------------------- .nv.info._Z7kernel2ILj1024EEvPfS0_S0_j --------------------------
	.section	.nv.info._Z7kernel2ILj1024EEvPfS0_S0_j,"",@"SHT_CUDA_INFO"
	.sectionflags	@""
	.align	4


	//----- nvinfo : EIATTR_CUDA_API_VERSION
	.align		4
        /*0000*/ 	.byte	0x04, 0x37
        /*0002*/ 	.short	(.L_133 - .L_132)
.L_132:
        /*0004*/ 	.word	0x00000082


	//----- nvinfo : EIATTR_KPARAM_INFO
	.align		4
.L_133:
        /*0008*/ 	.byte	0x04, 0x17
        /*000a*/ 	.short	(.L_135 - .L_134)
.L_134:
        /*000c*/ 	.word	0x00000000
        /*0010*/ 	.short	0x0003
        /*0012*/ 	.short	0x0018
        /*0014*/ 	.byte	0x00, 0xf0, 0x11, 0x00


	//----- nvinfo : EIATTR_KPARAM_INFO
	.align		4
.L_135:
        /*0018*/ 	.byte	0x04, 0x17
        /*001a*/ 	.short	(.L_137 - .L_136)
.L_136:
        /*001c*/ 	.word	0x00000000
        /*0020*/ 	.short	0x0002
        /*0022*/ 	.short	0x0010
        /*0024*/ 	.byte	0x00, 0xf5, 0x21, 0x00


	//----- nvinfo : EIATTR_KPARAM_INFO
	.align		4
.L_137:
        /*0028*/ 	.byte	0x04, 0x17
        /*002a*/ 	.short	(.L_139 - .L_138)
.L_138:
        /*002c*/ 	.word	0x00000000
        /*0030*/ 	.short	0x0001
        /*0032*/ 	.short	0x0008
        /*0034*/ 	.byte	0x00, 0xf5, 0x21, 0x00


	//----- nvinfo : EIATTR_KPARAM_INFO
	.align		4
.L_139:
        /*0038*/ 	.byte	0x04, 0x17
        /*003a*/ 	.short	(.L_141 - .L_140)
.L_140:
        /*003c*/ 	.word	0x00000000
        /*0040*/ 	.short	0x0000
        /*0042*/ 	.short	0x0000
        /*0044*/ 	.byte	0x00, 0xf5, 0x21, 0x00


	//----- nvinfo : EIATTR_SPARSE_MMA_MASK
	.align		4
.L_141:
        /*0048*/ 	.byte	0x03, 0x50
        /*004a*/ 	.short	0x0000


	//----- nvinfo : EIATTR_MAXREG_COUNT
	.align		4
        /*004c*/ 	.byte	0x03, 0x1b
        /*004e*/ 	.short	0x00ff


	//----- nvinfo : EIATTR_NUM_BARRIERS
	.align		4
        /*0050*/ 	.byte	0x02, 0x4c
        /*0052*/ 	.byte	0x01
	.zero		1


	//----- nvinfo : EIATTR_MERCURY_ISA_VERSION
	.align		4
        /*0054*/ 	.byte	0x03, 0x5f
        /*0056*/ 	.short	0x0101


	//----- nvinfo : EIATTR_VRC_CTA_INIT_COUNT
	.align		4
        /*0058*/ 	.byte	0x02, 0x4a
	.zero		1
	.zero		1


	//----- nvinfo : EIATTR_EXIT_INSTR_OFFSETS
	.align		4
        /*005c*/ 	.byte	0x04, 0x1c
        /*005e*/ 	.short	(.L_143 - .L_142)


	//   ....[0]....
.L_142:
        /*0060*/ 	.word	0x00000640


	//   ....[1]....
        /*0064*/ 	.word	0x000007e0


	//   ....[2]....
        /*0068*/ 	.word	0x00000820


	//----- nvinfo : EIATTR_CRS_STACK_SIZE
	.align		4
.L_143:
        /*006c*/ 	.byte	0x04, 0x1e
        /*006e*/ 	.short	(.L_145 - .L_144)
.L_144:
        /*0070*/ 	.word	0x00000000


	//----- nvinfo : EIATTR_CBANK_PARAM_SIZE
	.align		4
.L_145:
        /*0074*/ 	.byte	0x03, 0x19
        /*0076*/ 	.short	0x001c


	//----- nvinfo : EIATTR_PARAM_CBANK
	.align		4
        /*0078*/ 	.byte	0x04, 0x0a
        /*007a*/ 	.short	(.L_147 - .L_146)
	.align		4
.L_146:
        /*007c*/ 	.word	index@(.nv.constant0._Z7kernel2ILj1024EEvPfS0_S0_j)
        /*0080*/ 	.short	0x0380
        /*0082*/ 	.short	0x001c


	//----- nvinfo : EIATTR_SW_WAR
	.align		4
.L_147:
        /*0084*/ 	.byte	0x04, 0x36
        /*0086*/ 	.short	(.L_149 - .L_148)
.L_148:
        /*0088*/ 	.word	0x00000008
.L_149:


//--------------------- .nv.info._Z7kernel1ILj64EEvPfS0_S0_j --------------------------
	.section	.nv.info._Z7kernel1ILj64EEvPfS0_S0_j,"",@"SHT_CUDA_INFO"
	.sectionflags	@""
	.align	4


	//----- nvinfo : EIATTR_CUDA_API_VERSION
	.align		4
        /*0000*/ 	.byte	0x04, 0x37
        /*0002*/ 	.short	(.L_151 - .L_150)
.L_150:
        /*0004*/ 	.word	0x00000082


	//----- nvinfo : EIATTR_KPARAM_INFO
	.align		4
.L_151:
        /*0008*/ 	.byte	0x04, 0x17
        /*000a*/ 	.short	(.L_153 - .L_152)
.L_152:
        /*000c*/ 	.word	0x00000000
        /*0010*/ 	.short	0x0003
        /*0012*/ 	.short	0x0018
        /*0014*/ 	.byte	0x00, 0xf0, 0x11, 0x00


	//----- nvinfo : EIATTR_KPARAM_INFO
	.align		4
.L_153:
        /*0018*/ 	.byte	0x04, 0x17
        /*001a*/ 	.short	(.L_155 - .L_154)
.L_154:
        /*001c*/ 	.word	0x00000000
        /*0020*/ 	.short	0x0002
        /*0022*/ 	.short	0x0010
        /*0024*/ 	.byte	0x00, 0xf5, 0x21, 0x00


	//----- nvinfo : EIATTR_KPARAM_INFO
	.align		4
.L_155:
        /*0028*/ 	.byte	0x04, 0x17
        /*002a*/ 	.short	(.L_157 - .L_156)
.L_156:
        /*002c*/ 	.word	0x00000000
        /*0030*/ 	.short	0x0001
        /*0032*/ 	.short	0x0008
        /*0034*/ 	.byte	0x00, 0xf5, 0x21, 0x00


	//----- nvinfo : EIATTR_KPARAM_INFO
	.align		4
.L_157:
        /*0038*/ 	.byte	0x04, 0x17
        /*003a*/ 	.short	(.L_159 - .L_158)
.L_158:
        /*003c*/ 	.word	0x00000000
        /*0040*/ 	.short	0x0000
        /*0042*/ 	.short	0x0000
        /*0044*/ 	.byte	0x00, 0xf5, 0x21, 0x00


	//----- nvinfo : EIATTR_SPARSE_MMA_MASK
	.align		4
.L_159:
        /*0048*/ 	.byte	0x03, 0x50
        /*004a*/ 	.short	0x0000


	//----- nvinfo : EIATTR_MAXREG_COUNT
	.align		4
        /*004c*/ 	.byte	0x03, 0x1b
        /*004e*/ 	.short	0x00ff


	//----- nvinfo : EIATTR_NUM_BARRIERS
	.align		4
        /*0050*/ 	.byte	0x02, 0x4c
        /*0052*/ 	.byte	0x01
	.zero		1


	//----- nvinfo : EIATTR_MERCURY_ISA_VERSION
	.align		4
        /*0054*/ 	.byte	0x03, 0x5f
        /*0056*/ 	.short	0x0101


	//----- nvinfo : EIATTR_VRC_CTA_INIT_COUNT
	.align		4
        /*0058*/ 	.byte	0x02, 0x4a
	.zero		1
	.zero		1


	//----- nvinfo : EIATTR_EXIT_INSTR_OFFSETS
	.align		4
        /*005c*/ 	.byte	0x04, 0x1c
        /*005e*/ 	.short	(.L_161 - .L_160)


	//   ....[0]....
.L_160:
        /*0060*/ 	.word	0x00000500


	//   ....[1]....
        /*0064*/ 	.word	0x000006a0


	//   ....[2]....
        /*0068*/ 	.word	0x000006f0


	//----- nvinfo : EIATTR_CRS_STACK_SIZE
	.align		4
.L_161:
        /*006c*/ 	.byte	0x04, 0x1e
        /*006e*/ 	.short	(.L_163 - .L_162)
.L_162:
        /*0070*/ 	.word	0x00000000


	//----- nvinfo : EIATTR_CBANK_PARAM_SIZE
	.align		4
.L_163:
        /*0074*/ 	.byte	0x03, 0x19
        /*0076*/ 	.short	0x001c


	//----- nvinfo : EIATTR_PARAM_CBANK
	.align		4
        /*0078*/ 	.byte	0x04, 0x0a
        /*007a*/ 	.short	(.L_165 - .L_164)
	.align		4
.L_164:
        /*007c*/ 	.word	index@(.nv.constant0._Z7kernel1ILj64EEvPfS0_S0_j)
        /*0080*/ 	.short	0x0380
        /*0082*/ 	.short	0x001c


	//----- nvinfo : EIATTR_SW_WAR
	.align		4
.L_165:
        /*0084*/ 	.byte	0x04, 0x36
        /*0086*/ 	.short	(.L_167 - .L_166)
.L_166:
        /*0088*/ 	.word	0x00000008
.L_167:


//--------------------- .nv.info._Z7kernel1ILj128EEvPfS0_S0_j --------------------------
	.section	.nv.info._Z7kernel1ILj128EEvPfS0_S0_j,"",@"SHT_CUDA_INFO"
	.sectionflags	@""
	.align	4


	//----- nvinfo : EIATTR_CUDA_API_VERSION
	.align		4
        /*0000*/ 	.byte	0x04, 0x37
        /*0002*/ 	.short	(.L_169 - .L_168)
.L_168:
        /*0004*/ 	.word	0x00000082


	//----- nvinfo : EIATTR_KPARAM_INFO
	.align		4
.L_169:
        /*0008*/ 	.byte	0x04, 0x17
        /*000a*/ 	.short	(.L_171 - .L_170)
.L_170:
        /*000c*/ 	.word	0x00000000
        /*0010*/ 	.short	0x0003
        /*0012*/ 	.short	0x0018
        /*0014*/ 	.byte	0x00, 0xf0, 0x11, 0x00


	//----- nvinfo : EIATTR_KPARAM_INFO
	.align		4
.L_171:
        /*0018*/ 	.byte	0x04, 0x17
        /*001a*/ 	.short	(.L_173 - .L_172)
.L_172:
        /*001c*/ 	.word	0x00000000
        /*0020*/ 	.short	0x0002
        /*0022*/ 	.short	0x0010
        /*0024*/ 	.byte	0x00, 0xf5, 0x21, 0x00


	//----- nvinfo : EIATTR_KPARAM_INFO
	.align		4
.L_173:
        /*0028*/ 	.byte	0x04, 0x17
        /*002a*/ 	.short	(.L_175 - .L_174)
.L_174:
        /*002c*/ 	.word	0x00000000
        /*0030*/ 	.short	0x0001
        /*0032*/ 	.short	0x0008
        /*0034*/ 	.byte	0x00, 0xf5, 0x21, 0x00


	//----- nvinfo : EIATTR_KPARAM_INFO
	.align		4
.L_175:
        /*0038*/ 	.byte	0x04, 0x17
        /*003a*/ 	.short	(.L_177 - .L_176)
.L_176:
        /*003c*/ 	.word	0x00000000
        /*0040*/ 	.short	0x0000
        /*0042*/ 	.short	0x0000
        /*0044*/ 	.byte	0x00, 0xf5, 0x21, 0x00


	//----- nvinfo : EIATTR_SPARSE_MMA_MASK
	.align		4
.L_177:
        /*0048*/ 	.byte	0x03, 0x50
        /*004a*/ 	.short	0x0000


	//----- nvinfo : EIATTR_MAXREG_COUNT
	.align		4
        /*004c*/ 	.byte	0x03, 0x1b
        /*004e*/ 	.short	0x00ff


	//----- nvinfo : EIATTR_NUM_BARRIERS
	.align		4
        /*0050*/ 	.byte	0x02, 0x4c
        /*0052*/ 	.byte	0x01
	.zero		1


	//----- nvinfo : EIATTR_MERCURY_ISA_VERSION
	.align		4
        /*0054*/ 	.byte	0x03, 0x5f
        /*0056*/ 	.short	0x0101


	//----- nvinfo : EIATTR_VRC_CTA_INIT_COUNT
	.align		4
        /*0058*/ 	.byte	0x02, 0x4a
	.zero		1
	.zero		1


	//----- nvinfo : EIATTR_EXIT_INSTR_OFFSETS
	.align		4
        /*005c*/ 	.byte	0x04, 0x1c
        /*005e*/ 	.short	(.L_179 - .L_178)


	//   ....[0]....
.L_178:
        /*0060*/ 	.word	0x00000550


	//   ....[1]....
        /*0064*/ 	.word	0x000006f0


	//   ....[2]....
        /*0068*/ 	.word	0x00000740


	//----- nvinfo : EIATTR_CRS_STACK_SIZE
	.align		4
.L_179:
        /*006c*/ 	.byte	0x04, 0x1e
        /*006e*/ 	.short	(.L_181 - .L_180)
.L_180:
        /*0070*/ 	.word	0x00000000


	//----- nvinfo : EIATTR_CBANK_PARAM_SIZE
	.align		4
.L_181:
        /*0074*/ 	.byte	0x03, 0x19
        /*0076*/ 	.short	0x001c


	//----- nvinfo : EIATTR_PARAM_CBANK
	.align		4
        /*0078*/ 	.byte	0x04, 0x0a
        /*007a*/ 	.short	(.L_183 - .L_182)
	.align		4
.L_182:
        /*007c*/ 	.word	index@(.nv.constant0._Z7kernel1ILj128EEvPfS0_S0_j)
        /*0080*/ 	.short	0x0380
        /*0082*/ 	.short	0x001c


	//----- nvinfo : EIATTR_SW_WAR
	.align		4
.L_183:
        /*0084*/ 	.byte	0x04, 0x36
        /*0086*/ 	.short	(.L_185 - .L_184)
.L_184:
        /*0088*/ 	.word	0x00000008
.L_185:


//--------------------- .nv.info._Z7kernel1ILj256EEvPfS0_S0_j --------------------------
	.section	.nv.info._Z7kernel1ILj256EEvPfS0_S0_j,"",@"SHT_CUDA_INFO"
	.sectionflags	@""
	.align	4


	//----- nvinfo : EIATTR_CUDA_API_VERSION
	.align		4
        /*0000*/ 	.byte	0x04, 0x37
        /*0002*/ 	.short	(.L_187 - .L_186)
.L_186:
        /*0004*/ 	.word	0x00000082


	//----- nvinfo : EIATTR_KPARAM_INFO
	.align		4
.L_187:
        /*0008*/ 	.byte	0x04, 0x17
        /*000a*/ 	.short	(.L_189 - .L_188)
.L_188:
        /*000c*/ 	.word	0x00000000
        /*0010*/ 	.short	0x0003
        /*0012*/ 	.short	0x0018
        /*0014*/ 	.byte	0x00, 0xf0, 0x11, 0x00


	//----- nvinfo : EIATTR_KPARAM_INFO
	.align		4
.L_189:
        /*0018*/ 	.byte	0x04, 0x17
        /*001a*/ 	.short	(.L_191 - .L_190)
.L_190:
        /*001c*/ 	.word	0x00000000
        /*0020*/ 	.short	0x0002
        /*0022*/ 	.short	0x0010
        /*0024*/ 	.byte	0x00, 0xf5, 0x21, 0x00


	//----- nvinfo : EIATTR_KPARAM_INFO
	.align		4
.L_191:
        /*0028*/ 	.byte	0x04, 0x17
        /*002a*/ 	.short	(.L_193 - .L_192)
.L_192:
        /*002c*/ 	.word	0x00000000
        /*0030*/ 	.short	0x0001
        /*0032*/ 	.short	0x0008
        /*0034*/ 	.byte	0x00, 0xf5, 0x21, 0x00


	//----- nvinfo : EIATTR_KPARAM_INFO
	.align		4
.L_193:
        /*0038*/ 	.byte	0x04, 0x17
        /*003a*/ 	.short	(.L_195 - .L_194)
.L_194:
        /*003c*/ 	.word	0x00000000
        /*0040*/ 	.short	0x0000
        /*0042*/ 	.short	0x0000
        /*0044*/ 	.byte	0x00, 0xf5, 0x21, 0x00


	//----- nvinfo : EIATTR_SPARSE_MMA_MASK
	.align		4
.L_195:
        /*0048*/ 	.byte	0x03, 0x50
        /*004a*/ 	.short	0x0000


	//----- nvinfo : EIATTR_MAXREG_COUNT
	.align		4
        /*004c*/ 	.byte	0x03, 0x1b
        /*004e*/ 	.short	0x00ff


	//----- nvinfo : EIATTR_NUM_BARRIERS
	.align		4
        /*0050*/ 	.byte	0x02, 0x4c
        /*0052*/ 	.byte	0x01
	.zero		1


	//----- nvinfo : EIATTR_MERCURY_ISA_VERSION
	.align		4
        /*0054*/ 	.byte	0x03, 0x5f
        /*0056*/ 	.short	0x0101


	//----- nvinfo : EIATTR_VRC_CTA_INIT_COUNT
	.align		4
        /*0058*/ 	.byte	0x02, 0x4a
	.zero		1
	.zero		1


	//----- nvinfo : EIATTR_EXIT_INSTR_OFFSETS
	.align		4
        /*005c*/ 	.byte	0x04, 0x1c
        /*005e*/ 	.short	(.L_197 - .L_196)


	//   ....[0]....
.L_196:
        /*0060*/ 	.word	0x000005a0


	//   ....[1]....
        /*0064*/ 	.word	0x00000740


	//   ....[2]....
        /*0068*/ 	.word	0x00000790


	//----- nvinfo : EIATTR_CRS_STACK_SIZE
	.align		4
.L_197:
        /*006c*/ 	.byte	0x04, 0x1e
        /*006e*/ 	.short	(.L_199 - .L_198)
.L_198:
        /*0070*/ 	.word	0x00000000


	//----- nvinfo : EIATTR_CBANK_PARAM_SIZE
	.align		4
.L_199:
        /*0074*/ 	.byte	0x03, 0x19
        /*0076*/ 	.short	0x001c


	//----- nvinfo : EIATTR_PARAM_CBANK
	.align		4
        /*0078*/ 	.byte	0x04, 0x0a
        /*007a*/ 	.short	(.L_201 - .L_200)
	.align		4
.L_200:
        /*007c*/ 	.word	index@(.nv.constant0._Z7kernel1ILj256EEvPfS0_S0_j)
        /*0080*/ 	.short	0x0380
        /*0082*/ 	.short	0x001c


	//----- nvinfo : EIATTR_SW_WAR
	.align		4
.L_201:
        /*0084*/ 	.byte	0x04, 0x36
        /*0086*/ 	.short	(.L_203 - .L_202)
.L_202:
        /*0088*/ 	.word	0x00000008
.L_203:


//--------------------- .nv.info._Z7kernel1ILj512EEvPfS0_S0_j --------------------------
	.section	.nv.info._Z7kernel1ILj512EEvPfS0_S0_j,"",@"SHT_CUDA_INFO"
	.sectionflags	@""
	.align	4


	//----- nvinfo : EIATTR_CUDA_API_VERSION
	.align		4
        /*0000*/ 	.byte	0x04, 0x37
        /*0002*/ 	.short	(.L_205 - .L_204)
.L_204:
        /*0004*/ 	.word	0x00000082


	//----- nvinfo : EIATTR_KPARAM_INFO
	.align		4
.L_205:
        /*0008*/ 	.byte	0x04, 0x17
        /*000a*/ 	.short	(.L_207 - .L_206)
.L_206:
        /*000c*/ 	.word	0x00000000
        /*0010*/ 	.short	0x0003
        /*0012*/ 	.short	0x0018
        /*0014*/ 	.byte	0x00, 0xf0, 0x11, 0x00


	//----- nvinfo : EIATTR_KPARAM_INFO
	.align		4
.L_207:
        /*0018*/ 	.byte	0x04, 0x17
        /*001a*/ 	.short	(.L_209 - .L_208)
.L_208:
        /*001c*/ 	.word	0x00000000
        /*0020*/ 	.short	0x0002
        /*0022*/ 	.short	0x0010
        /*0024*/ 	.byte	0x00, 0xf5, 0x21, 0x00


	//----- nvinfo : EIATTR_KPARAM_INFO
	.align		4
.L_209:
        /*0028*/ 	.byte	0x04, 0x17
        /*002a*/ 	.short	(.L_211 - .L_210)
.L_210:
        /*002c*/ 	.word	0x00000000
        /*0030*/ 	.short	0x0001
        /*0032*/ 	.short	0x0008
        /*0034*/ 	.byte	0x00, 0xf5, 0x21, 0x00


	//----- nvinfo : EIATTR_KPARAM_INFO
	.align		4
.L_211:
        /*0038*/ 	.byte	0x04, 0x17
        /*003a*/ 	.short	(.L_213 - .L_212)
.L_212:
        /*003c*/ 	.word	0x00000000
        /*0040*/ 	.short	0x0000
        /*0042*/ 	.short	0x0000
        /*0044*/ 	.byte	0x00, 0xf5, 0x21, 0x00


	//----- nvinfo : EIATTR_SPARSE_MMA_MASK
	.align		4
.L_213:
        /*0048*/ 	.byte	0x03, 0x50
        /*004a*/ 	.short	0x0000


	//----- nvinfo : EIATTR_MAXREG_COUNT
	.align		4
        /*004c*/ 	.byte	0x03, 0x1b
        /*004e*/ 	.short	0x00ff


	//----- nvinfo : EIATTR_NUM_BARRIERS
	.align		4
        /*0050*/ 	.byte	0x02, 0x4c
        /*0052*/ 	.byte	0x01
	.zero		1


	//----- nvinfo : EIATTR_MERCURY_ISA_VERSION
	.align		4
        /*0054*/ 	.byte	0x03, 0x5f
        /*0056*/ 	.short	0x0101


	//----- nvinfo : EIATTR_VRC_CTA_INIT_COUNT
	.align		4
        /*0058*/ 	.byte	0x02, 0x4a
	.zero		1
	.zero		1


	//----- nvinfo : EIATTR_EXIT_INSTR_OFFSETS
	.align		4
        /*005c*/ 	.byte	0x04, 0x1c
        /*005e*/ 	.short	(.L_215 - .L_214)


	//   ....[0]....
.L_214:
        /*0060*/ 	.word	0x000005f0


	//   ....[1]....
        /*0064*/ 	.word	0x00000790


	//   ....[2]....
        /*0068*/ 	.word	0x000007e0


	//----- nvinfo : EIATTR_CRS_STACK_SIZE
	.align		4
.L_215:
        /*006c*/ 	.byte	0x04, 0x1e
        /*006e*/ 	.short	(.L_217 - .L_216)
.L_216:
        /*0070*/ 	.word	0x00000000


	//----- nvinfo : EIATTR_CBANK_PARAM_SIZE
	.align		4
.L_217:
        /*0074*/ 	.byte	0x03, 0x19
        /*0076*/ 	.short	0x001c


	//----- nvinfo : EIATTR_PARAM_CBANK
	.align		4
        /*0078*/ 	.byte	0x04, 0x0a
        /*007a*/ 	.short	(.L_219 - .L_218)
	.align		4
.L_218:
        /*007c*/ 	.word	index@(.nv.constant0._Z7kernel1ILj512EEvPfS0_S0_j)
        /*0080*/ 	.short	0x0380
        /*0082*/ 	.short	0x001c


	//----- nvinfo : EIATTR_SW_WAR
	.align		4
.L_219:
        /*0084*/ 	.byte	0x04, 0x36
        /*0086*/ 	.short	(.L_221 - .L_220)
.L_220:
        /*0088*/ 	.word	0x00000008
.L_221:


//--------------------- .nv.info._Z7kernel1ILj1024EEvPfS0_S0_j --------------------------
	.section	.nv.info._Z7kernel1ILj1024EEvPfS0_S0_j,"",@"SHT_CUDA_INFO"
	.sectionflags	@""
	.align	4


	//----- nvinfo : EIATTR_CUDA_API_VERSION
	.align		4
        /*0000*/ 	.byte	0x04, 0x37
        /*0002*/ 	.short	(.L_223 - .L_222)
.L_222:
        /*0004*/ 	.word	0x00000082


	//----- nvinfo : EIATTR_KPARAM_INFO
	.align		4
.L_223:
        /*0008*/ 	.byte	0x04, 0x17
        /*000a*/ 	.short	(.L_225 - .L_224)
.L_224:
        /*000c*/ 	.word	0x00000000
        /*0010*/ 	.short	0x0003
        /*0012*/ 	.short	0x0018
        /*0014*/ 	.byte	0x00, 0xf0, 0x11, 0x00


	//----- nvinfo : EIATTR_KPARAM_INFO
	.align		4
.L_225:
        /*0018*/ 	.byte	0x04, 0x17
        /*001a*/ 	.short	(.L_227 - .L_226)
.L_226:
        /*001c*/ 	.word	0x00000000
        /*0020*/ 	.short	0x0002
        /*0022*/ 	.short	0x0010
        /*0024*/ 	.byte	0x00, 0xf5, 0x21, 0x00


	//----- nvinfo : EIATTR_KPARAM_INFO
	.align		4
.L_227:
        /*0028*/ 	.byte	0x04, 0x17
        /*002a*/ 	.short	(.L_229 - .L_228)
.L_228:
        /*002c*/ 	.word	0x00000000
        /*0030*/ 	.short	0x0001
        /*0032*/ 	.short	0x0008
        /*0034*/ 	.byte	0x00, 0xf5, 0x21, 0x00


	//----- nvinfo : EIATTR_KPARAM_INFO
	.align		4
.L_229:
        /*0038*/ 	.byte	0x04, 0x17
        /*003a*/ 	.short	(.L_231 - .L_230)
.L_230:
        /*003c*/ 	.word	0x00000000
        /*0040*/ 	.short	0x0000
        /*0042*/ 	.short	0x0000
        /*0044*/ 	.byte	0x00, 0xf5, 0x21, 0x00


	//----- nvinfo : EIATTR_SPARSE_MMA_MASK
	.align		4
.L_231:
        /*0048*/ 	.byte	0x03, 0x50
        /*004a*/ 	.short	0x0000


	//----- nvinfo : EIATTR_MAXREG_COUNT
	.align		4
        /*004c*/ 	.byte	0x03, 0x1b
        /*004e*/ 	.short	0x00ff


	//----- nvinfo : EIATTR_NUM_BARRIERS
	.align		4
        /*0050*/ 	.byte	0x02, 0x4c
        /*0052*/ 	.byte	0x01
	.zero		1


	//----- nvinfo : EIATTR_MERCURY_ISA_VERSION
	.align		4
        /*0054*/ 	.byte	0x03, 0x5f
        /*0056*/ 	.short	0x0101


	//----- nvinfo : EIATTR_VRC_CTA_INIT_COUNT
	.align		4
        /*0058*/ 	.byte	0x02, 0x4a
	.zero		1
	.zero		1


	//----- nvinfo : EIATTR_EXIT_INSTR_OFFSETS
	.align		4
        /*005c*/ 	.byte	0x04, 0x1c
        /*005e*/ 	.short	(.L_233 - .L_232)


	//   ....[0]....
.L_232:
        /*0060*/ 	.word	0x00000640


	//   ....[1]....
        /*0064*/ 	.word	0x000007e0


	//   ....[2]....
        /*0068*/ 	.word	0x00000830


	//----- nvinfo : EIATTR_CRS_STACK_SIZE
	.align		4
.L_233:
        /*006c*/ 	.byte	0x04, 0x1e
        /*006e*/ 	.short	(.L_235 - .L_234)
.L_234:
        /*0070*/ 	.word	0x00000000


	//----- nvinfo : EIATTR_CBANK_PARAM_SIZE
	.align		4
.L_235:
        /*0074*/ 	.byte	0x03, 0x19
        /*0076*/ 	.short	0x001c


	//----- nvinfo : EIATTR_PARAM_CBANK
	.align		4
        /*0078*/ 	.byte	0x04, 0x0a
        /*007a*/ 	.short	(.L_237 - .L_236)
	.align		4
.L_236:
        /*007c*/ 	.word	index@(.nv.constant0._Z7kernel1ILj1024EEvPfS0_S0_j)
        /*0080*/ 	.short	0x0380
        /*0082*/ 	.short	0x001c


	//----- nvinfo : EIATTR_SW_WAR
	.align		4
.L_237:
        /*0084*/ 	.byte	0x04, 0x36
        /*0086*/ 	.short	(.L_239 - .L_238)
.L_238:
        /*0088*/ 	.word	0x00000008
.L_239:


//--------------------- .nv.callgraph             --------------------------
	.section	.nv.callgraph,"",@"SHT_CUDA_CALLGRAPH"
	.align	4
	.sectionentsize	8
	.align		4
        /*0000*/ 	.word	0x00000000
	.align		4
        /*0004*/ 	.word	0xffffffff
	.align		4
        /*0008*/ 	.word	0x00000000
	.align		4
        /*000c*/ 	.word	0xfffffffe
	.align		4
        /*0010*/ 	.word	0x00000000
	.align		4
        /*0014*/ 	.word	0xfffffffd
	.align		4
        /*0018*/ 	.word	0x00000000
	.align		4
        /*001c*/ 	.word	0xfffffffc


//--------------------- .text._Z7kernel2ILj64EEvPfS0_S0_j --------------------------
	.section	.text._Z7kernel2ILj64EEvPfS0_S0_j,"ax",@progbits
	.align	128
        .global         _Z7kernel2ILj64EEvPfS0_S0_j
        .type           _Z7kernel2ILj64EEvPfS0_S0_j,@function
        .size           _Z7kernel2ILj64EEvPfS0_S0_j,(.L_x_30 - _Z7kernel2ILj64EEvPfS0_S0_j)
        .other          _Z7kernel2ILj64EEvPfS0_S0_j,@"STO_CUDA_ENTRY STV_DEFAULT"
_Z7kernel2ILj64EEvPfS0_S0_j:
.text._Z7kernel2ILj64EEvPfS0_S0_j:
[----:B------:R-:W-:Y:S08]  /*0000*/  LDC R1, c[0x0][0x37c] ;  /* 0x0000df00ff017b82 */ /* 0x000ff00000000800 */
[----:B------:R-:W0:Y:S01]  /*0010*/  S2UR UR4, SR_CTAID.X ;  /* 0x00000000000479c3 */ /* 0x000e220000002500 */
[----:B------:R-:W1:Y:S01]  /*0020*/  S2R R0, SR_TID.X ;  /* 0x0000000000007919 */ /* 0x000e620000002100 */
[----:B------:R-:W2:Y:S01]  /*0030*/  LDCU.64 UR6, c[0x0][0x358] ;  /* 0x00006b00ff0677ac */ /* 0x000ea20008000a00 */
[----:B------:R-:W-:Y:S05]  /*0040*/  BSSY.RECONVERGENT B0, `(.L_x_0) ;  /* 0x000003a000007945 */ /* 0x000fea0003800200 */
[----:B------:R-:W0:Y:S02]  /*0050*/  LDC R6, c[0x0][0x360] ;  /* 0x0000d800ff067b82 */ /* 0x000e240000000800 */
[----:B0-----:R-:W-:Y:S01]  /*0060*/  IMAD R3, R6, UR4, RZ ;  /* 0x0000000406037c24 */ /* 0x001fe2000f8e02ff */
[----:B------:R-:W0:Y:S04]  /*0070*/  LDCU UR4, c[0x0][0x398] ;  /* 0x00007300ff0477ac */ /* 0x000e280008000800 */
[----:B------:R-:W-:-:S04]  /*0080*/  SHF.L.U32 R3, R3, 0x3, RZ ;  /* 0x0000000303037819 */ /* 0x000fc800000006ff */
[----:B-1----:R-:W-:-:S05]  /*0090*/  IADD3 R9, PT, PT, R3, R0, RZ ;  /* 0x0000000003097210 */ /* 0x002fca0007ffe0ff */
[----:B------:R-:W-:-:S05]  /*00a0*/  IMAD R29, R6, 0x7, R9 ;  /* 0x00000007061d7824 */ /* 0x000fca00078e0209 */
[----:B0-----:R-:W-:-:S13]  /*00b0*/  ISETP.GE.U32.AND P0, PT, R29, UR4, PT ;  /* 0x000000041d007c0c */ /* 0x001fda000bf06070 */
[----:B--2---:R-:W-:Y:S05]  /*00c0*/  @P0 BRA `(.L_x_1) ;  /* 0x0000000000c40947 */ /* 0x004fea0003800000 */
[----:B------:R-:W0:Y:S01]  /*00d0*/  LDC.64 R12, c[0x0][0x380] ;  /* 0x0000e000ff0c7b82 */ /* 0x000e220000000a00 */
[----:B------:R-:W-:-:S05]  /*00e0*/  IMAD R17, R6, -0x6, R29 ;  /* 0xfffffffa06117824 */ /* 0x000fca00078e021d */
[-C--:B------:R-:W-:Y:S02]  /*00f0*/  IADD3 R8, PT, PT, R17, R6.reuse, RZ ;  /* 0x0000000611087210 */ /* 0x080fe40007ffe0ff */
[----:B------:R-:W1:Y:S02]  /*0100*/  LDC.64 R14, c[0x0][0x388] ;  /* 0x0000e200ff0e7b82 */ /* 0x000e640000000a00 */
[----:B------:R-:W-:-:S04]  /*0110*/  IADD3 R23, PT, PT, R8, R6, RZ ;  /* 0x0000000608177210 */ /* 0x000fc80007ffe0ff */
[----:B------:R-:W-:Y:S01]  /*0120*/  IADD3 R19, PT, PT, R23, R6, RZ ;  /* 0x0000000617137210 */ /* 0x000fe20007ffe0ff */
[----:B0-----:R-:W-:-:S04]  /*0130*/  IMAD.WIDE.U32 R10, R8, 0x4, R12 ;  /* 0x00000004080a7825 */ /* 0x001fc800078e000c */
[C---:B------:R-:W-:Y:S01]  /*0140*/  IMAD.WIDE.U32 R4, R17.reuse, 0x4, R12 ;  /* 0x0000000411047825 */ /* 0x040fe200078e000c */
[----:B------:R0:W2:Y:S03]  /*0150*/  LDG.E R7, desc[UR6][R10.64] ;  /* 0x000000060a077981 */ /* 0x0000a6000c1e1900 */
[--C-:B-1----:R-:W-:Y:S01]  /*0160*/  IMAD.WIDE.U32 R16, R17, 0x4, R14.reuse ;  /* 0x0000000411107825 */ /* 0x102fe200078e000e */
[----:B------:R1:W3:Y:S03]  /*0170*/  LDG.E R27, desc[UR6][R4.64] ;  /* 0x00000006041b7981 */ /* 0x0002e6000c1e1900 */
[C---:B------:R-:W-:Y:S01]  /*0180*/  IMAD.WIDE.U32 R20, R9.reuse, 0x4, R14 ;  /* 0x0000000409147825 */ /* 0x040fe200078e000e */
[----:B------:R4:W3:Y:S03]  /*0190*/  LDG.E R2, desc[UR6][R16.64] ;  /* 0x0000000610027981 */ /* 0x0008e6000c1e1900 */
[--C-:B0-----:R-:W-:Y:S01]  /*01a0*/  IMAD.WIDE.U32 R10, R9, 0x4, R12.reuse ;  /* 0x00000004090a7825 */ /* 0x101fe200078e000c */
[----:B------:R0:W5:Y:S03]  /*01b0*/  LDG.E R26, desc[UR6][R20.64] ;  /* 0x00000006141a7981 */ /* 0x000166000c1e1900 */
[----:B-1----:R-:W-:Y:S01]  /*01c0*/  IMAD.WIDE.U32 R4, R23, 0x4, R12 ;  /* 0x0000000417047825 */ /* 0x002fe200078e000c */
[----:B------:R-:W5:Y:S03]  /*01d0*/  LDG.E R9, desc[UR6][R10.64] ;  /* 0x000000060a097981 */ /* 0x000f66000c1e1900 */
[----:B----4-:R-:W-:-:S02]  /*01e0*/  IMAD.WIDE.U32 R16, R8, 0x4, R14 ;  /* 0x0000000408107825 */ /* 0x010fc400078e000e */
[----:B------:R-:W4:Y:S02]  /*01f0*/  LDG.E R5, desc[UR6][R4.64] ;  /* 0x0000000604057981 */ /* 0x000f24000c1e1900 */
[C---:B------:R-:W-:Y:S01]  /*0200*/  IMAD.WIDE.U32 R24, R19.reuse, 0x4, R12 ;  /* 0x0000000413187825 */ /* 0x040fe200078e000c */
[----:B0-----:R-:W-:Y:S01]  /*0210*/  IADD3 R21, PT, PT, R19, R6, RZ ;  /* 0x0000000613157210 */ /* 0x001fe20007ffe0ff */
[----:B------:R0:W2:Y:S02]  /*0220*/  LDG.E R8, desc[UR6][R16.64] ;  /* 0x0000000610087981 */ /* 0x0000a4000c1e1900 */
[--C-:B------:R-:W-:Y:S02]  /*0230*/  IMAD.WIDE.U32 R22, R23, 0x4, R14.reuse ;  /* 0x0000000417167825 */ /* 0x100fe400078e000e */
[----:B------:R1:W4:Y:S02]  /*0240*/  LDG.E R4, desc[UR6][R24.64] ;  /* 0x0000000618047981 */ /* 0x000324000c1e1900 */
[----:B------:R-:W-:-:S04]  /*0250*/  IMAD.WIDE.U32 R18, R19, 0x4, R14 ;  /* 0x0000000413127825 */ /* 0x000fc800078e000e */
[C---:B0-----:R-:W-:Y:S02]  /*0260*/  IMAD.WIDE.U32 R16, R21.reuse, 0x4, R12 ;  /* 0x0000000415107825 */ /* 0x041fe400078e000c */
[----:B------:R-:W4:Y:S01]  /*0270*/  LDG.E R19, desc[UR6][R18.64] ;  /* 0x0000000612137981 */ /* 0x000f22000c1e1900 */
[----:B-1----:R-:W-:-:S03]  /*0280*/  IADD3 R25, PT, PT, R21, R6, RZ ;  /* 0x0000000615197210 */ /* 0x002fc60007ffe0ff */
[----:B------:R-:W4:Y:S01]  /*0290*/  LDG.E R16, desc[UR6][R16.64] ;  /* 0x0000000610107981 */ /* 0x000f22000c1e1900 */
[----:B------:R-:W-:-:S03]  /*02a0*/  IMAD.WIDE.U32 R20, R21, 0x4, R14 ;  /* 0x0000000415147825 */ /* 0x000fc600078e000e */
[----:B------:R0:W4:Y:S04]  /*02b0*/  LDG.E R6, desc[UR6][R22.64] ;  /* 0x0000000616067981 */ /* 0x000128000c1e1900 */
[----:B------:R-:W4:Y:S01]  /*02c0*/  LDG.E R21, desc[UR6][R20.64] ;  /* 0x0000000614157981 */ /* 0x000f22000c1e1900 */
[----:B0-----:R-:W-:-:S04]  /*02d0*/  IMAD.WIDE.U32 R22, R25, 0x4, R12 ;  /* 0x0000000419167825 */ /* 0x001fc800078e000c */
[----:B------:R-:W-:Y:S01]  /*02e0*/  IMAD.WIDE.U32 R24, R25, 0x4, R14 ;  /* 0x0000000419187825 */ /* 0x000fe200078e000e */
[----:B------:R-:W4:Y:S03]  /*02f0*/  LDG.E R28, desc[UR6][R22.64] ;  /* 0x00000006161c7981 */ /* 0x000f26000c1e1900 */
[C---:B------:R-:W-:Y:S02]  /*0300*/  IMAD.WIDE.U32 R12, R29.reuse, 0x4, R12 ;  /* 0x000000041d0c7825 */ /* 0x040fe400078e000c */
[----:B------:R-:W4:Y:S02]  /*0310*/  LDG.E R25, desc[UR6][R24.64] ;  /* 0x0000000618197981 */ /* 0x000f24000c1e1900 */
[----:B------:R-:W-:Y:S02]  /*0320*/  IMAD.WIDE.U32 R14, R29, 0x4, R14 ;  /* 0x000000041d0e7825 */ /* 0x000fe400078e000e */
[----:B------:R-:W4:Y:S04]  /*0330*/  LDG.E R12, desc[UR6][R12.64] ;  /* 0x000000060c0c7981 */ /* 0x000f28000c1e1900 */
[----:B------:R-:W4:Y:S01]  /*0340*/  LDG.E R15, desc[UR6][R14.64] ;  /* 0x000000060e0f7981 */ /* 0x000f22000c1e1900 */
[----:B---3--:R-:W-:-:S04]  /*0350*/  FMUL R2, R27, R2 ;  /* 0x000000021b027220 */ /* 0x008fc80000400000 */
[----:B-----5:R-:W-:-:S04]  /*0360*/  FFMA R2, R9, R26, R2 ;  /* 0x0000001a09027223 */ /* 0x020fc80000000002 */
[----:B--2---:R-:W-:-:S04]  /*0370*/  FFMA R2, R7, R8, R2 ;  /* 0x0000000807027223 */ /* 0x004fc80000000002 */
[----:B----4-:R-:W-:-:S04]  /*0380*/  FFMA R5, R5, R6, R2 ;  /* 0x0000000605057223 */ /* 0x010fc80000000002 */
[----:B------:R-:W-:-:S04]  /*0390*/  FFMA R5, R4, R19, R5 ;  /* 0x0000001304057223 */ /* 0x000fc80000000005 */
[----:B------:R-:W-:-:S04]  /*03a0*/  FFMA R5, R16, R21, R5 ;  /* 0x0000001510057223 */ /* 0x000fc80000000005 */
[----:B------:R-:W-:-:S04]  /*03b0*/  FFMA R5, R28, R25, R5 ;  /* 0x000000191c057223 */ /* 0x000fc80000000005 */
[----:B------:R-:W-:-:S05]  /*03c0*/  FFMA R5, R12, R15, R5 ;  /* 0x0000000f0c057223 */ /* 0x000fca0000000005 */
[----:B------:R0:W-:Y:S02]  /*03d0*/  STG.E desc[UR6][R10.64], R5 ;  /* 0x000000050a007986 */ /* 0x0001e4000c101906 */
.L_x_1:
[----:B------:R-:W-:Y:S05]  /*03e0*/  BSYNC.RECONVERGENT B0 ;  /* 0x0000000000007941 */ /* 0x000fea0003800200 */
.L_x_0:
[----:B------:R-:W1:Y:S01]  /*03f0*/  LDCU.64 UR4, c[0x0][0x380] ;  /* 0x00007000ff0477ac */ /* 0x000e620008000a00 */
[----:B------:R-:W-:-:S04]  /*0400*/  IADD3 R3, P0, PT, R3, R0, RZ ;  /* 0x0000000003037210 */ /* 0x000fc80007f1e0ff */
[----:B------:R-:W-:Y:S02]  /*0410*/  IADD3.X R4, PT, PT, RZ, RZ, RZ, P0, !PT ;  /* 0x000000ffff047210 */ /* 0x000fe400007fe4ff */
[----:B-1----:R-:W-:-:S04]  /*0420*/  LEA R2, P0, R3, UR4, 0x2 ;  /* 0x0000000403027c11 */ /* 0x002fc8000f8010ff */
[----:B------:R-:W-:-:S05]  /*0430*/  LEA.HI.X R3, R3, UR5, R4, 0x2, P0 ;  /* 0x0000000503037c11 */ /* 0x000fca00080f1404 */
[----:B------:R-:W2:Y:S01]  /*0440*/  LDG.E R2, desc[UR6][R2.64] ;  /* 0x0000000602027981 */ /* 0x000ea2000c1e1900 */
[----:B------:R-:W1:Y:S01]  /*0450*/  S2UR UR5, SR_CgaCtaId ;  /* 0x00000000000579c3 */ /* 0x000e620000008800 */
[----:B------:R-:W-:Y:S01]  /*0460*/  UMOV UR4, 0x400 ;  /* 0x0000040000047882 */ /* 0x000fe20000000000 */
[----:B------:R-:W-:Y:S01]  /*0470*/  ISETP.GT.U32.AND P0, PT, R0, 0x1f, PT ;  /* 0x0000001f0000780c */ /* 0x000fe20003f04070 */
[----:B-1----:R-:W-:-:S06]  /*0480*/  ULEA UR4, UR5, UR4, 0x18 ;  /* 0x0000000405047291 */ /* 0x002fcc000f8ec0ff */
[----:B0-----:R-:W-:-:S05]  /*0490*/  LEA R5, R0, UR4, 0x2 ;  /* 0x0000000400057c11 */ /* 0x001fca000f8e10ff */
[----:B--2---:R0:W-:Y:S01]  /*04a0*/  STS [R5], R2 ;  /* 0x0000000205007388 */ /* 0x0041e20000000800 */
[----:B------:R-:W-:Y:S08]  /*04b0*/  BAR.SYNC.DEFER_BLOCKING 0x0 ;  /* 0x0000000000007b1d */ /* 0x000ff00000010000 */
[----:B------:R-:W-:Y:S08]  /*04c0*/  BAR.SYNC.DEFER_BLOCKING 0x0 ;  /* 0x0000000000007b1d */ /* 0x000ff00000010000 */
[----:B------:R-:W-:Y:S08]  /*04d0*/  BAR.SYNC.DEFER_BLOCKING 0x0 ;  /* 0x0000000000007b1d */ /* 0x000ff00000010000 */
[----:B------:R-:W-:Y:S08]  /*04e0*/  BAR.SYNC.DEFER_BLOCKING 0x0 ;  /* 0x0000000000007b1d */ /* 0x000ff00000010000 */
[----:B------:R-:W-:Y:S06]  /*04f0*/  BAR.SYNC.DEFER_BLOCKING 0x0 ;  /* 0x0000000000007b1d */ /* 0x000fec0000010000 */
[----:B0-----:R-:W-:Y:S05]  /*0500*/  @P0 EXIT ;  /* 0x000000000000094d */ /* 0x001fea0003800000 */
[----:B------:R-:W-:Y:S01]  /*0510*/  LDS R2, [R5+0x80] ;  /* 0x0000800005027984 */ /* 0x000fe20000000800 */
[----:B------:R-:W-:-:S03]  /*0520*/  ISETP.NE.AND P0, PT, R0, RZ, PT ;  /* 0x000000ff0000720c */ /* 0x000fc60003f05270 */
[----:B------:R-:W0:Y:S02]  /*0530*/  LDS R3, [R5] ;  /* 0x0000000005037984 */ /* 0x000e240000000800 */
[----:B0-----:R-:W-:-:S05]  /*0540*/  FADD R2, R2, R3 ;  /* 0x0000000302027221 */ /* 0x001fca0000000000 */
[----:B------:R-:W-:Y:S04]  /*0550*/  STS [R5], R2 ;  /* 0x0000000205007388 */ /* 0x000fe80000000800 */
[----:B------:R-:W-:Y:S04]  /*0560*/  LDS R3, [R5+0x40] ;  /* 0x0000400005037984 */ /* 0x000fe80000000800 */
        /* <DEDUP_REMOVED lines=18> */
[----:B------:R0:W-:Y:S01]  /*0690*/  STS [R5], R4 ;  /* 0x0000000405007388 */ /* 0x0001e20000000800 */
[----:B------:R-:W-:Y:S05]  /*06a0*/  @P0 EXIT ;  /* 0x000000000000094d */ /* 0x000fea0003800000 */
[----:B0-----:R-:W0:Y:S01]  /*06b0*/  LDS R5, [UR4] ;  /* 0x00000004ff057984 */ /* 0x001e220008000800 */
[----:B------:R-:W0:Y:S03]  /*06c0*/  LDC.64 R2, c[0x0][0x390] ;  /* 0x0000e400ff027b82 */ /* 0x000e260000000a00 */
[----:B0-----:R-:W-:Y:S01]  /*06d0*/  REDG.E.ADD.F32.FTZ.RN.STRONG.GPU desc[UR6][R2.64], R5 ;  /* 0x00000005020079a6 */ /* 0x001fe2000c12f306 */
[----:B------:R-:W-:Y:S05]  /*06e0*/  EXIT ;  /* 0x000000000000794d */ /* 0x000fea0003800000 */
.L_x_2:
[----:B------:R-:W-:-:S00]  /*06f0*/  BRA `(.L_x_2) ;  /* 0xfffffffc00fc7947 */ /* 0x000fc0000383ffff */
[----:B------:R-:W-:-:S00]  /*0700*/  NOP ;  /* 0x0000000000007918 */ /* 0x000fc00000000000 */
[----:B------:R-:W-:-:S00]  /*0710*/  NOP ;  /* 0x0000000000007918 */ /* 0x000fc00000000000 */
[----:B------:R-:W-:-:S00]  /*0720*/  NOP ;  /* 0x0000000000007918 */ /* 0x000fc00000000000 */
[----:B------:R-:W-:-:S00]  /*0730*/  NOP ;  /* 0x0000000000007918 */ /* 0x000fc00000000000 */
[----:B------:R-:W-:-:S00]  /*0740*/  NOP ;  /* 0x0000000000007918 */ /* 0x000fc00000000000 */
[----:B------:R-:W-:-:S00]  /*0750*/  NOP ;  /* 0x0000000000007918 */ /* 0x000fc00000000000 */
[----:B------:R-:W-:-:S00]  /*0760*/  NOP ;  /* 0x0000000000007918 */ /* 0x000fc00000000000 */
[----:B------:R-:W-:-:S00]  /*0770*/  NOP ;  /* 0x0000000000007918 */ /* 0x000fc00000000000 */
.L_x_30:


//--------------------- .text._Z7kernel2ILj128EEvPfS0_S0_j --------------------------
	.section	.text._Z7kernel2ILj128EEvPfS0_S0_j,"ax",@progbits
	.align	128
        .global         _Z7kernel2ILj128EEvPfS0_S0_j
        .type           _Z7kernel2ILj128EEvPfS0_S0_j,@function
        .size           _Z7kernel2ILj128EEvPfS0_S0_j,(.L_x_31 - _Z7kernel2ILj128EEvPfS0_S0_j)
        .other          _Z7kernel2ILj128EEvPfS0_S0_j,@"STO_CUDA_ENTRY STV_DEFAULT"
_Z7kernel2ILj128EEvPfS0_S0_j:
.text._Z7kernel2ILj128EEvPfS0_S0_j:
        /* <DEDUP_REMOVED lines=62> */
.L_x_4:
[----:B------:R-:W-:Y:S05]  /*03e0*/  BSYNC.RECONVERGENT B0 ;  /* 0x0000000000007941 */ /* 0x000fea0003800200 */
.L_x_3:
        /* <DEDUP_REMOVED lines=8> */
[C---:B------:R-:W-:Y:S02]  /*0470*/  ISETP.GT.U32.AND P0, PT, R0.reuse, 0x3f, PT ;  /* 0x0000003f0000780c */ /* 0x040fe40003f04070 */
[----:B------:R-:W-:Y:S01]  /*0480*/  ISETP.GT.U32.AND P1, PT, R0, 0x1f, PT ;  /* 0x0000001f0000780c */ /* 0x000fe20003f24070 */
[----:B-1----:R-:W-:-:S06]  /*0490*/  ULEA UR4, UR5, UR4, 0x18 ;  /* 0x0000000405047291 */ /* 0x002fcc000f8ec0ff */
[----:B0-----:R-:W-:-:S05]  /*04a0*/  LEA R5, R0, UR4, 0x2 ;  /* 0x0000000400057c11 */ /* 0x001fca000f8e10ff */
[----:B--2---:R-:W-:Y:S01]  /*04b0*/  STS [R5], R2 ;  /* 0x0000000205007388 */ /* 0x004fe20000000800 */
[----:B------:R-:W-:Y:S08]  /*04c0*/  BAR.SYNC.DEFER_BLOCKING 0x0 ;  /* 0x0000000000007b1d */ /* 0x000ff00000010000 */
[----:B------:R-:W-:Y:S08]  /*04d0*/  BAR.SYNC.DEFER_BLOCKING 0x0 ;  /* 0x0000000000007b1d */ /* 0x000ff00000010000 */
[----:B------:R-:W-:Y:S08]  /*04e0*/  BAR.SYNC.DEFER_BLOCKING 0x0 ;  /* 0x0000000000007b1d */ /* 0x000ff00000010000 */
[----:B------:R-:W-:Y:S06]  /*04f0*/  BAR.SYNC.DEFER_BLOCKING 0x0 ;  /* 0x0000000000007b1d */ /* 0x000fec0000010000 */
[----:B------:R-:W-:Y:S04]  /*0500*/  @!P0 LDS R3, [R5+0x100] ;  /* 0x0001000005038984 */ /* 0x000fe80000000800 */
[----:B------:R-:W0:Y:S02]  /*0510*/  @!P0 LDS R4, [R5] ;  /* 0x0000000005048984 */ /* 0x000e240000000800 */
[----:B0-----:R-:W-:-:S05]  /*0520*/  @!P0 FADD R4, R3, R4 ;  /* 0x0000000403048221 */ /* 0x001fca0000000000 */
[----:B------:R0:W-:Y:S01]  /*0530*/  @!P0 STS [R5], R4 ;  /* 0x0000000405008388 */ /* 0x0001e20000000800 */
[----:B------:R-:W-:Y:S06]  /*0540*/  BAR.SYNC.DEFER_BLOCKING 0x0 ;  /* 0x0000000000007b1d */ /* 0x000fec0000010000 */
[----:B------:R-:W-:Y:S05]  /*0550*/  @P1 EXIT ;  /* 0x000000000000194d */ /* 0x000fea0003800000 */
[----:B------:R-:W-:Y:S01]  /*0560*/  LDS R2, [R5+0x80] ;  /* 0x0000800005027984 */ /* 0x000fe20000000800 */
[----:B------:R-:W-:-:S03]  /*0570*/  ISETP.NE.AND P0, PT, R0, RZ, PT ;  /* 0x000000ff0000720c */ /* 0x000fc60003f05270 */
[----:B------:R-:W1:Y:S02]  /*0580*/  LDS R3, [R5] ;  /* 0x0000000005037984 */ /* 0x000e640000000800 */
[----:B-1----:R-:W-:-:S05]  /*0590*/  FADD R2, R2, R3 ;  /* 0x0000000302027221 */ /* 0x002fca0000000000 */
[----:B------:R-:W-:Y:S04]  /*05a0*/  STS [R5], R2 ;  /* 0x0000000205007388 */ /* 0x000fe80000000800 */
[----:B------:R-:W-:Y:S04]  /*05b0*/  LDS R3, [R5+0x40] ;  /* 0x0000400005037984 */ /* 0x000fe80000000800 */
[----:B0-----:R-:W0:Y:S02]  /*05c0*/  LDS R4, [R5] ;  /* 0x0000000005047984 */ /* 0x001e240000000800 */
        /* <DEDUP_REMOVED lines=23> */
.L_x_5:
        /* <DEDUP_REMOVED lines=12> */
.L_x_31:


//--------------------- .text._Z7kernel2ILj256EEvPfS0_S0_j --------------------------
	.section	.text._Z7kernel2ILj256EEvPfS0_S0_j,"ax",@progbits
	.align	128
        .global         _Z7kernel2ILj256EEvPfS0_S0_j
        .type           _Z7kernel2ILj256EEvPfS0_S0_j,@function
        .size           _Z7kernel2ILj256EEvPfS0_S0_j,(.L_x_32 - _Z7kernel2ILj256EEvPfS0_S0_j)
        .other          _Z7kernel2ILj256EEvPfS0_S0_j,@"STO_CUDA_ENTRY STV_DEFAULT"
_Z7kernel2ILj256EEvPfS0_S0_j:
.text._Z7kernel2ILj256EEvPfS0_S0_j:
        /* <DEDUP_REMOVED lines=62> */
.L_x_7:
[----:B------:R-:W-:Y:S05]  /*03e0*/  BSYNC.RECONVERGENT B0 ;  /* 0x0000000000007941 */ /* 0x000fea0003800200 */
.L_x_6:
        /* <DEDUP_REMOVED lines=15> */
[----:B------:R-:W-:Y:S06]  /*04e0*/  BAR.SYNC.DEFER_BLOCKING 0x0 ;  /* 0x0000000000007b1d */ /* 0x000fec0000010000 */
[----:B------:R-:W-:Y:S04]  /*04f0*/  @!P1 LDS R4, [R5+0x200] ;  /* 0x0002000005049984 */ /* 0x000fe80000000800 */
[----:B------:R-:W0:Y:S02]  /*0500*/  @!P1 LDS R3, [R5] ;  /* 0x0000000005039984 */ /* 0x000e240000000800 */
[----:B0-----:R-:W-:-:S05]  /*0510*/  @!P1 FADD R4, R4, R3 ;  /* 0x0000000304049221 */ /* 0x001fca0000000000 */
[----:B------:R-:W-:Y:S01]  /*0520*/  @!P1 STS [R5], R4 ;  /* 0x0000000405009388 */ /* 0x000fe20000000800 */
[----:B------:R-:W-:Y:S01]  /*0530*/  BAR.SYNC.DEFER_BLOCKING 0x0 ;  /* 0x0000000000007b1d */ /* 0x000fe20000010000 */
[----:B------:R-:W-:-:S05]  /*0540*/  ISETP.GT.U32.AND P1, PT, R0, 0x1f, PT ;  /* 0x0000001f0000780c */ /* 0x000fca0003f24070 */
[----:B------:R-:W-:Y:S04]  /*0550*/  @!P0 LDS R3, [R5+0x100] ;  /* 0x0001000005038984 */ /* 0x000fe80000000800 */
[----:B------:R-:W0:Y:S02]  /*0560*/  @!P0 LDS R2, [R5] ;  /* 0x0000000005028984 */ /* 0x000e240000000800 */
[----:B0-----:R-:W-:-:S05]  /*0570*/  @!P0 FADD R2, R3, R2 ;  /* 0x0000000203028221 */ /* 0x001fca0000000000 */
[----:B------:R0:W-:Y:S01]  /*0580*/  @!P0 STS [R5], R2 ;  /* 0x0000000205008388 */ /* 0x0001e20000000800 */
[----:B------:R-:W-:Y:S06]  /*0590*/  BAR.SYNC.DEFER_BLOCKING 0x0 ;  /* 0x0000000000007b1d */ /* 0x000fec0000010000 */
[----:B------:R-:W-:Y:S05]  /*05a0*/  @P1 EXIT ;  /* 0x000000000000194d */ /* 0x000fea0003800000 */
[----:B0-----:R-:W-:Y:S01]  /*05b0*/  LDS R2, [R5+0x80] ;  /* 0x0000800005027984 */ /* 0x001fe20000000800 */
        /* <DEDUP_REMOVED lines=29> */
.L_x_8:
        /* <DEDUP_REMOVED lines=15> */
.L_x_32:


//--------------------- .text._Z7kernel2ILj512EEvPfS0_S0_j --------------------------
	.section	.text._Z7kernel2ILj512EEvPfS0_S0_j,"ax",@progbits
	.align	128
        .global         _Z7kernel2ILj512EEvPfS0_S0_j
        .type           _Z7kernel2ILj512EEvPfS0_S0_j,@function
        .size           _Z7kernel2ILj512EEvPfS0_S0_j,(.L_x_33 - _Z7kernel2ILj512EEvPfS0_S0_j)
        .other          _Z7kernel2ILj512EEvPfS0_S0_j,@"STO_CUDA_ENTRY STV_DEFAULT"
_Z7kernel2ILj512EEvPfS0_S0_j:
.text._Z7kernel2ILj512EEvPfS0_S0_j:
        /* <DEDUP_REMOVED lines=62> */
.L_x_10:
[----:B------:R-:W-:Y:S05]  /*03e0*/  BSYNC.RECONVERGENT B0 ;  /* 0x0000000000007941 */ /* 0x000fea0003800200 */
.L_x_9:
[----:B------:R-:W1:Y:S01]  /*03f0*/  LDCU.64 UR4, c[0x0][0x380] ;  /* 0x00007000ff0477ac */ /* 0x000e620008000a00 */
[----:B------:R-:W-:-:S04]  /*0400*/  IADD3 R3, P0, PT, R3, R0, RZ ;  /* 0x0000000003037210 */ /* 0x000fc80007f1e0ff */
[----:B------:R-:W-:Y:S02]  /*0410*/  IADD3.X R2, PT, PT, RZ, RZ, RZ, P0, !PT ;  /* 0x000000ffff027210 */ /* 0x000fe400007fe4ff */
[----:B-1----:R-:W-:-:S04]  /*0420*/  LEA R4, P0, R3, UR4, 0x2 ;  /* 0x0000000403047c11 */ /* 0x002fc8000f8010ff */
[----:B0-----:R-:W-:-:S06]  /*0430*/  LEA.HI.X R5, R3, UR5, R2, 0x2, P0 ;  /* 0x0000000503057c11 */ /* 0x001fcc00080f1402 */
[----:B------:R-:W2:Y:S01]  /*0440*/  LDG.E R5, desc[UR6][R4.64] ;  /* 0x0000000604057981 */ /* 0x000ea2000c1e1900 */
[----:B------:R-:W0:Y:S01]  /*0450*/  S2UR UR5, SR_CgaCtaId ;  /* 0x00000000000579c3 */ /* 0x000e220000008800 */
[----:B------:R-:W-:Y:S01]  /*0460*/  UMOV UR4, 0x400 ;  /* 0x0000040000047882 */ /* 0x000fe20000000000 */
[C---:B------:R-:W-:Y:S02]  /*0470*/  ISETP.GT.U32.AND P1, PT, R0.reuse, 0xff, PT ;  /* 0x000000ff0000780c */ /* 0x040fe40003f24070 */
[----:B------:R-:W-:Y:S01]  /*0480*/  ISETP.GT.U32.AND P0, PT, R0, 0x7f, PT ;  /* 0x0000007f0000780c */ /* 0x000fe20003f04070 */
[----:B0-----:R-:W-:-:S06]  /*0490*/  ULEA UR4, UR5, UR4, 0x18 ;  /* 0x0000000405047291 */ /* 0x001fcc000f8ec0ff */
[----:B------:R-:W-:-:S05]  /*04a0*/  LEA R2, R0, UR4, 0x2 ;  /* 0x0000000400027c11 */ /* 0x000fca000f8e10ff */
[----:B--2---:R-:W-:Y:S01]  /*04b0*/  STS [R2], R5 ;  /* 0x0000000502007388 */ /* 0x004fe20000000800 */
        /* <DEDUP_REMOVED lines=50> */
.L_x_11:
        /* <DEDUP_REMOVED lines=10> */
.L_x_33:


//--------------------- .text._Z7kernel2ILj1024EEvPfS0_S0_j --------------------------
	.section	.text._Z7kernel2ILj1024EEvPfS0_S0_j,"ax",@progbits
	.align	128
        .global         _Z7kernel2ILj1024EEvPfS0_S0_j
        .type           _Z7kernel2ILj1024EEvPfS0_S0_j,@function
        .size           _Z7kernel2ILj1024EEvPfS0_S0_j,(.L_x_34 - _Z7kernel2ILj1024EEvPfS0_S0_j)
        .other          _Z7kernel2ILj1024EEvPfS0_S0_j,@"STO_CUDA_ENTRY STV_DEFAULT"
_Z7kernel2ILj1024EEvPfS0_S0_j:
.text._Z7kernel2ILj1024EEvPfS0_S0_j:
        /* <DEDUP_REMOVED lines=62> */
.L_x_13:
[----:B------:R-:W-:Y:S05]  /*03e0*/  BSYNC.RECONVERGENT B0 ;  /* 0x0000000000007941 */ /* 0x000fea0003800200 */
.L_x_12:
        /* <DEDUP_REMOVED lines=68> */
.L_x_14:
        /* <DEDUP_REMOVED lines=13> */
.L_x_34:


//--------------------- .text._Z7kernel1ILj64EEvPfS0_S0_j --------------------------
	.section	.text._Z7kernel1ILj64EEvPfS0_S0_j,"ax",@progbits
	.align	128
        .global         _Z7kernel1ILj64EEvPfS0_S0_j
        .type           _Z7kernel1ILj64EEvPfS0_S0_j,@function
        .size           _Z7kernel1ILj64EEvPfS0_S0_j,(.L_x_35 - _Z7kernel1ILj64EEvPfS0_S0_j)
        .other          _Z7kernel1ILj64EEvPfS0_S0_j,@"STO_CUDA_ENTRY STV_DEFAULT"
_Z7kernel1ILj64EEvPfS0_S0_j:
.text._Z7kernel1ILj64EEvPfS0_S0_j:
[----:B------:R-:W-:Y:S01]  /*0000*/  LDC R1, c[0x0][0x37c] ;  /* 0x0000df00ff017b82 */ /* 0x000fe20000000800 */
[----:B------:R-:W0:Y:S07]  /*0010*/  S2R R0, SR_CTAID.X ;  /* 0x0000000000007919 */ /* 0x000e2e0000002500 */
[----:B------:R-:W0:Y:S01]  /*0020*/  LDC R27, c[0x0][0x360] ;  /* 0x0000d800ff1b7b82 */ /* 0x000e220000000800 */
[----:B------:R-:W1:Y:S01]  /*0030*/  LDCU UR4, c[0x0][0x398] ;  /* 0x00007300ff0477ac */ /* 0x000e620008000800 */
[----:B------:R-:W-:Y:S01]  /*0040*/  BSSY.RECONVERGENT B0, `(.L_x_15) ;  /* 0x000003a000007945 */ /* 0x000fe20003800200 */
[----:B------:R-:W2:Y:S01]  /*0050*/  S2R R2, SR_TID.X ;  /* 0x0000000000027919 */ /* 0x000ea20000002100 */
[----:B------:R-:W3:Y:S01]  /*0060*/  LDCU.64 UR6, c[0x0][0x358] ;  /* 0x00006b00ff0677ac */ /* 0x000ee20008000a00 */
[----:B0-----:R-:W-:-:S05]  /*0070*/  IMAD R3, R0, R27, RZ ;  /* 0x0000001b00037224 */ /* 0x001fca00078e02ff */
[----:B------:R-:W-:-:S04]  /*0080*/  SHF.L.U32 R3, R3, 0x3, RZ ;  /* 0x0000000303037819 */ /* 0x000fc800000006ff */
[----:B--2---:R-:W-:-:S05]  /*0090*/  IADD3 R21, PT, PT, R3, R2, RZ ;  /* 0x0000000203157210 */ /* 0x004fca0007ffe0ff */
[----:B------:R-:W-:-:S05]  /*00a0*/  IMAD R25, R27, 0x7, R21 ;  /* 0x000000071b197824 */ /* 0x000fca00078e0215 */
[----:B-1----:R-:W-:-:S13]  /*00b0*/  ISETP.GE.U32.AND P0, PT, R25, UR4, PT ;  /* 0x0000000419007c0c */ /* 0x002fda000bf06070 */
[----:B---3--:R-:W-:Y:S05]  /*00c0*/  @P0 BRA `(.L_x_16) ;  /* 0x0000000000c40947 */ /* 0x008fea0003800000 */
[----:B------:R-:W0:Y:S01]  /*00d0*/  LDC.64 R10, c[0x0][0x380] ;  /* 0x0000e000ff0a7b82 */ /* 0x000e220000000a00 */
[----:B------:R-:W-:-:S05]  /*00e0*/  IMAD R29, R27, -0x6, R25 ;  /* 0xfffffffa1b1d7824 */ /* 0x000fca00078e0219 */
[-C--:B------:R-:W-:Y:S02]  /*00f0*/  IADD3 R23, PT, PT, R29, R27.reuse, RZ ;  /* 0x0000001b1d177210 */ /* 0x080fe40007ffe0ff */
[----:B------:R-:W1:Y:S02]  /*0100*/  LDC.64 R12, c[0x0][0x388] ;  /* 0x0000e200ff0c7b82 */ /* 0x000e640000000a00 */
[----:B------:R-:W-:-:S04]  /*0110*/  IADD3 R7, PT, PT, R23, R27, RZ ;  /* 0x0000001b17077210 */ /* 0x000fc80007ffe0ff */
[----:B------:R-:W-:Y:S01]  /*0120*/  IADD3 R5, PT, PT, R7, R27, RZ ;  /* 0x0000001b07057210 */ /* 0x000fe20007ffe0ff */
[----:B0-----:R-:W-:-:S04]  /*0130*/  IMAD.WIDE.U32 R18, R29, 0x4, R10 ;  /* 0x000000041d127825 */ /* 0x001fc800078e000a */
[--C-:B------:R-:W-:Y:S01]  /*0140*/  IMAD.WIDE.U32 R14, R5, 0x4, R10.reuse ;  /* 0x00000004050e7825 */ /* 0x100fe200078e000a */
[----:B------:R0:W2:Y:S03]  /*0150*/  LDG.E R24, desc[UR6][R18.64] ;  /* 0x0000000612187981 */ /* 0x0000a6000c1e1900 */
[----:B------:R-:W-:Y:S01]  /*0160*/  IMAD.WIDE.U32 R16, R23, 0x4, R10 ;  /* 0x0000000417107825 */ /* 0x000fe200078e000a */
[----:B------:R3:W4:Y:S03]  /*0170*/  LDG.E R6, desc[UR6][R14.64] ;  /* 0x000000060e067981 */ /* 0x000726000c1e1900 */
[--C-:B-1----:R-:W-:Y:S01]  /*0180*/  IMAD.WIDE.U32 R28, R29, 0x4, R12.reuse ;  /* 0x000000041d1c7825 */ /* 0x102fe200078e000c */
[----:B------:R1:W5:Y:S03]  /*0190*/  LDG.E R20, desc[UR6][R16.64] ;  /* 0x0000000610147981 */ /* 0x000366000c1e1900 */
[C---:B0-----:R-:W-:Y:S01]  /*01a0*/  IMAD.WIDE.U32 R18, R21.reuse, 0x4, R12 ;  /* 0x0000000415127825 */ /* 0x041fe200078e000c */
[----:B------:R-:W2:Y:S03]  /*01b0*/  LDG.E R4, desc[UR6][R28.64] ;  /* 0x000000061c047981 */ /* 0x000ea6000c1e1900 */
[----:B---3--:R-:W-:Y:S01]  /*01c0*/  IMAD.WIDE.U32 R14, R21, 0x4, R10 ;  /* 0x00000004150e7825 */ /* 0x008fe200078e000a */
[----:B------:R-:W-:-:S03]  /*01d0*/  IADD3 R26, PT, PT, R5, R27, RZ ;  /* 0x0000001b051a7210 */ /* 0x000fc60007ffe0ff */
[----:B-1----:R-:W-:Y:S01]  /*01e0*/  IMAD.WIDE.U32 R16, R23, 0x4, R12 ;  /* 0x0000000417107825 */ /* 0x002fe200078e000c */
[----:B------:R-:W3:Y:S03]  /*01f0*/  LDG.E R22, desc[UR6][R14.64] ;  /* 0x000000060e167981 */ /* 0x000ee6000c1e1900 */
[----:B------:R-:W-:Y:S01]  /*0200*/  IMAD.WIDE.U32 R8, R7, 0x4, R10 ;  /* 0x0000000407087825 */ /* 0x000fe200078e000a */
[----:B------:R0:W3:Y:S01]  /*0210*/  LDG.E R23, desc[UR6][R18.64] ;  /* 0x0000000612177981 */ /* 0x0000e2000c1e1900 */
[----:B------:R-:W-:-:S03]  /*0220*/  IADD3 R27, PT, PT, R26, R27, RZ ;  /* 0x0000001b1a1b7210 */ /* 0x000fc60007ffe0ff */
[----:B------:R1:W5:Y:S04]  /*0230*/  LDG.E R21, desc[UR6][R16.64] ;  /* 0x0000000610157981 */ /* 0x000368000c1e1900 */
[----:B------:R-:W4:Y:S01]  /*0240*/  LDG.E R8, desc[UR6][R8.64] ;  /* 0x0000000608087981 */ /* 0x000f22000c1e1900 */
[----:B0-----:R-:W-:-:S04]  /*0250*/  IMAD.WIDE.U32 R18, R7, 0x4, R12 ;  /* 0x0000000407127825 */ /* 0x001fc800078e000c */
[----:B-1----:R-:W-:Y:S01]  /*0260*/  IMAD.WIDE.U32 R16, R5, 0x4, R12 ;  /* 0x0000000405107825 */ /* 0x002fe200078e000c */
[----:B------:R0:W4:Y:S03]  /*0270*/  LDG.E R9, desc[UR6][R18.64] ;  /* 0x0000000612097981 */ /* 0x000126000c1e1900 */
[C---:B------:R-:W-:Y:S01]  /*0280*/  IMAD.WIDE.U32 R28, R26.reuse, 0x4, R10 ;  /* 0x000000041a1c7825 */ /* 0x040fe200078e000a */
[----:B------:R1:W4:Y:S04]  /*0290*/  LDG.E R7, desc[UR6][R16.64] ;  /* 0x0000000610077981 */ /* 0x000328000c1e1900 */
[----:B------:R-:W4:Y:S01]  /*02a0*/  LDG.E R5, desc[UR6][R28.64] ;  /* 0x000000061c057981 */ /* 0x000f22000c1e1900 */
[----:B0-----:R-:W-:-:S04]  /*02b0*/  IMAD.WIDE.U32 R18, R26, 0x4, R12 ;  /* 0x000000041a127825 */ /* 0x001fc800078e000c */
[--C-:B-1----:R-:W-:Y:S02]  /*02c0*/  IMAD.WIDE.U32 R16, R27, 0x4, R10.reuse ;  /* 0x000000041b107825 */ /* 0x102fe400078e000a */
[----:B------:R-:W4:Y:S04]  /*02d0*/  LDG.E R18, desc[UR6][R18.64] ;  /* 0x0000000612127981 */ /* 0x000f28000c1e1900 */
[----:B------:R0:W4:Y:S01]  /*02e0*/  LDG.E R26, desc[UR6][R16.64] ;  /* 0x00000006101a7981 */ /* 0x000122000c1e1900 */
[----:B------:R-:W-:-:S06]  /*02f0*/  IMAD.WIDE.U32 R10, R25, 0x4, R10 ;  /* 0x00000004190a7825 */ /* 0x000fcc00078e000a */
[----:B------:R-:W4:Y:S01]  /*0300*/  LDG.E R10, desc[UR6][R10.64] ;  /* 0x000000060a0a7981 */ /* 0x000f22000c1e1900 */
[----:B0-----:R-:W-:-:S04]  /*0310*/  IMAD.WIDE.U32 R16, R27, 0x4, R12 ;  /* 0x000000041b107825 */ /* 0x001fc800078e000c */
[----:B------:R-:W-:Y:S02]  /*0320*/  IMAD.WIDE.U32 R12, R25, 0x4, R12 ;  /* 0x00000004190c7825 */ /* 0x000fe400078e000c */
[----:B------:R-:W4:Y:S04]  /*0330*/  LDG.E R25, desc[UR6][R16.64] ;  /* 0x0000000610197981 */ /* 0x000f28000c1e1900 */
[----:B------:R-:W4:Y:S01]  /*0340*/  LDG.E R13, desc[UR6][R12.64] ;  /* 0x000000060c0d7981 */ /* 0x000f22000c1e1900 */
[----:B--2---:R-:W-:-:S04]  /*0350*/  FMUL R27, R24, R4 ;  /* 0x00000004181b7220 */ /* 0x004fc80000400000 */
[----:B---3--:R-:W-:-:S04]  /*0360*/  FFMA R23, R22, R23, R27 ;  /* 0x0000001716177223 */ /* 0x008fc8000000001b */
[----:B-----5:R-:W-:-:S04]  /*0370*/  FFMA R21, R20, R21, R23 ;  /* 0x0000001514157223 */ /* 0x020fc80000000017 */
[----:B----4-:R-:W-:-:S04]  /*0380*/  FFMA R9, R8, R9, R21 ;  /* 0x0000000908097223 */ /* 0x010fc80000000015 */
[----:B------:R-:W-:-:S04]  /*0390*/  FFMA R6, R6, R7, R9 ;  /* 0x0000000706067223 */ /* 0x000fc80000000009 */
[----:B------:R-:W-:-:S04]  /*03a0*/  FFMA R5, R5, R18, R6 ;  /* 0x0000001205057223 */ /* 0x000fc80000000006 */
[----:B------:R-:W-:-:S04]  /*03b0*/  FFMA R5, R26, R25, R5 ;  /* 0x000000191a057223 */ /* 0x000fc80000000005 */
[----:B------:R-:W-:-:S05]  /*03c0*/  FFMA R5, R10, R13, R5 ;  /* 0x0000000d0a057223 */ /* 0x000fca0000000005 */
[----:B------:R0:W-:Y:S02]  /*03d0*/  STG.E desc[UR6][R14.64], R5 ;  /* 0x000000050e007986 */ /* 0x0001e4000c101906 */
.L_x_16:
[----:B------:R-:W-:Y:S05]  /*03e0*/  BSYNC.RECONVERGENT B0 ;  /* 0x0000000000007941 */ /* 0x000fea0003800200 */
.L_x_15:
[----:B------:R-:W1:Y:S01]  /*03f0*/  LDCU.64 UR4, c[0x0][0x380] ;  /* 0x00007000ff0477ac */ /* 0x000e620008000a00 */
[----:B------:R-:W-:-:S04]  /*0400*/  IADD3 R3, P0, PT, R3, R2, RZ ;  /* 0x0000000203037210 */ /* 0x000fc80007f1e0ff */
[----:B------:R-:W-:Y:S02]  /*0410*/  IADD3.X R6, PT, PT, RZ, RZ, RZ, P0, !PT ;  /* 0x000000ffff067210 */ /* 0x000fe400007fe4ff */
[----:B-1----:R-:W-:-:S04]  /*0420*/  LEA R4, P0, R3, UR4, 0x2 ;  /* 0x0000000403047c11 */ /* 0x002fc8000f8010ff */
[----:B0-----:R-:W-:-:S05]  /*0430*/  LEA.HI.X R5, R3, UR5, R6, 0x2, P0 ;  /* 0x0000000503057c11 */ /* 0x001fca00080f1406 */
[----:B------:R-:W2:Y:S01]  /*0440*/  LDG.E R4, desc[UR6][R4.64] ;  /* 0x0000000604047981 */ /* 0x000ea2000c1e1900 */
[----:B------:R-:W0:Y:S01]  /*0450*/  S2UR UR5, SR_CgaCtaId ;  /* 0x00000000000579c3 */ /* 0x000e220000008800 */
[----:B------:R-:W-:Y:S01]  /*0460*/  UMOV UR4, 0x400 ;  /* 0x0000040000047882 */ /* 0x000fe20000000000 */
[----:B------:R-:W-:Y:S01]  /*0470*/  ISETP.GT.U32.AND P0, PT, R2, 0x1f, PT ;  /* 0x0000001f0200780c */ /* 0x000fe20003f04070 */
[----:B0-----:R-:W-:-:S06]  /*0480*/  ULEA UR4, UR5, UR4, 0x18 ;  /* 0x0000000405047291 */ /* 0x001fcc000f8ec0ff */
[----:B------:R-:W-:-:S05]  /*0490*/  LEA R3, R2, UR4, 0x2 ;  /* 0x0000000402037c11 */ /* 0x000fca000f8e10ff */
        /* <DEDUP_REMOVED lines=33> */
[----:B------:R-:W1:Y:S01]  /*06b0*/  LDS R5, [UR4] ;  /* 0x00000004ff057984 */ /* 0x000e620008000800 */
[----:B0-----:R-:W0:Y:S02]  /*06c0*/  LDC.64 R2, c[0x0][0x390] ;  /* 0x0000e400ff027b82 */ /* 0x001e240000000a00 */
[----:B0-----:R-:W-:-:S05]  /*06d0*/  IMAD.WIDE.U32 R2, R0, 0x4, R2 ;  /* 0x0000000400027825 */ /* 0x001fca00078e0002 */
[----:B-1----:R-:W-:Y:S01]  /*06e0*/  STG.E desc[UR6][R2.64], R5 ;  /* 0x0000000502007986 */ /* 0x002fe2000c101906 */
[----:B------:R-:W-:Y:S05]  /*06f0*/  EXIT ;  /* 0x000000000000794d */ /* 0x000fea0003800000 */
.L_x_17:
        /* <DEDUP_REMOVED lines=16> */
.L_x_35:


//--------------------- .text._Z7kernel1ILj128EEvPfS0_S0_j --------------------------
	.section	.text._Z7kernel1ILj128EEvPfS0_S0_j,"ax",@progbits
	.align	128
        .global         _Z7kernel1ILj128EEvPfS0_S0_j
        .type           _Z7kernel1ILj128EEvPfS0_S0_j,@function
        .size           _Z7kernel1ILj128EEvPfS0_S0_j,(.L_x_36 - _Z7kernel1ILj128EEvPfS0_S0_j)
        .other          _Z7kernel1ILj128EEvPfS0_S0_j,@"STO_CUDA_ENTRY STV_DEFAULT"
_Z7kernel1ILj128EEvPfS0_S0_j:
.text._Z7kernel1ILj128EEvPfS0_S0_j:
        /* <DEDUP_REMOVED lines=62> */
.L_x_19:
[----:B------:R-:W-:Y:S05]  /*03e0*/  BSYNC.RECONVERGENT B0 ;  /* 0x0000000000007941 */ /* 0x000fea0003800200 */
.L_x_18:
        /* <DEDUP_REMOVED lines=54> */
.L_x_20:
        /* <DEDUP_REMOVED lines=11> */
.L_x_36:


//--------------------- .text._Z7kernel1ILj256EEvPfS0_S0_j --------------------------
	.section	.text._Z7kernel1ILj256EEvPfS0_S0_j,"ax",@progbits
	.align	128
        .global         _Z7kernel1ILj256EEvPfS0_S0_j
        .type           _Z7kernel1ILj256EEvPfS0_S0_j,@function
        .size           _Z7kernel1ILj256EEvPfS0_S0_j,(.L_x_37 - _Z7kernel1ILj256EEvPfS0_S0_j)
        .other          _Z7kernel1ILj256EEvPfS0_S0_j,@"STO_CUDA_ENTRY STV_DEFAULT"
_Z7kernel1ILj256EEvPfS0_S0_j:
.text._Z7kernel1ILj256EEvPfS0_S0_j:
        /* <DEDUP_REMOVED lines=62> */
.L_x_22:
[----:B------:R-:W-:Y:S05]  /*03e0*/  BSYNC.RECONVERGENT B0 ;  /* 0x0000000000007941 */ /* 0x000fea0003800200 */
.L_x_21:
        /* <DEDUP_REMOVED lines=59> */
.L_x_23:
        /* <DEDUP_REMOVED lines=14> */
.L_x_37:


//--------------------- .text._Z7kernel1ILj512EEvPfS0_S0_j --------------------------
	.section	.text._Z7kernel1ILj512EEvPfS0_S0_j,"ax",@progbits
	.align	128
        .global         _Z7kernel1ILj512EEvPfS0_S0_j
        .type           _Z7kernel1ILj512EEvPfS0_S0_j,@function
        .size           _Z7kernel1ILj512EEvPfS0_S0_j,(.L_x_38 - _Z7kernel1ILj512EEvPfS0_S0_j)
        .other          _Z7kernel1ILj512EEvPfS0_S0_j,@"STO_CUDA_ENTRY STV_DEFAULT"
_Z7kernel1ILj512EEvPfS0_S0_j:
.text._Z7kernel1ILj512EEvPfS0_S0_j:
        /* <DEDUP_REMOVED lines=62> */
.L_x_25:
[----:B------:R-:W-:Y:S05]  /*03e0*/  BSYNC.RECONVERGENT B0 ;  /* 0x0000000000007941 */ /* 0x000fea0003800200 */
.L_x_24:
        /* <DEDUP_REMOVED lines=64> */
.L_x_26:
        /* <DEDUP_REMOVED lines=9> */
.L_x_38:


//--------------------- .text._Z7kernel1ILj1024EEvPfS0_S0_j --------------------------
	.section	.text._Z7kernel1ILj1024EEvPfS0_S0_j,"ax",@progbits
	.align	128
        .global         _Z7kernel1ILj1024EEvPfS0_S0_j
        .type           _Z7kernel1ILj1024EEvPfS0_S0_j,@function
        .size           _Z7kernel1ILj1024EEvPfS0_S0_j,(.L_x_39 - _Z7kernel1ILj1024EEvPfS0_S0_j)
        .other          _Z7kernel1ILj1024EEvPfS0_S0_j,@"STO_CUDA_ENTRY STV_DEFAULT"
_Z7kernel1ILj1024EEvPfS0_S0_j:
.text._Z7kernel1ILj1024EEvPfS0_S0_j:
        /* <DEDUP_REMOVED lines=62> */
.L_x_28:
[----:B------:R-:W-:Y:S05]  /*03e0*/  BSYNC.RECONVERGENT B0 ;  /* 0x0000000000007941 */ /* 0x000fea0003800200 */
.L_x_27:
        /* <DEDUP_REMOVED lines=69> */
.L_x_29:
        /* <DEDUP_REMOVED lines=12> */
.L_x_39:


//--------------------- .nv.shared._Z7kernel2ILj64EEvPfS0_S0_j --------------------------
	.section	.nv.shared._Z7kernel2ILj64EEvPfS0_S0_j,"aw",@nobits
	.sectionflags	@""
	.align	4
.nv.shared._Z7kernel2ILj64EEvPfS0_S0_j:
	.zero		3072


//--------------------- .nv.shared.reserved.0     --------------------------
	.section	.nv.shared.reserved.0,"aw",@nobits
	.weak		__nv_reservedSMEM_offset_0_alias
	.size		__nv_reservedSMEM_offset_0_alias, 0, 64
	.other		__nv_reservedSMEM_offset_0_alias,@"STO_CUDA_RESERVED_SHARED STV_DEFAULT"
__nv_reservedSMEM_offset_0_alias:
	.zero		0
	.zero		64


//--------------------- .nv.shared._Z7kernel2ILj128EEvPfS0_S0_j --------------------------
	.section	.nv.shared._Z7kernel2ILj128EEvPfS0_S0_j,"aw",@nobits
	.sectionflags	@""
	.align	4
.nv.shared._Z7kernel2ILj128EEvPfS0_S0_j:
	.zero		3072


//--------------------- .nv.shared._Z7kernel2ILj256EEvPfS0_S0_j --------------------------
	.section	.nv.shared._Z7kernel2ILj256EEvPfS0_S0_j,"aw",@nobits
	.sectionflags	@""
	.align	4
.nv.shared._Z7kernel2ILj256EEvPfS0_S0_j:
	.zero		3072


//--------------------- .nv.shared._Z7kernel2ILj512EEvPfS0_S0_j --------------------------
	.section	.nv.shared._Z7kernel2ILj512EEvPfS0_S0_j,"aw",@nobits
	.sectionflags	@""
	.align	4
.nv.shared._Z7kernel2ILj512EEvPfS0_S0_j:
	.zero		3072


//--------------------- .nv.shared._Z7kernel2ILj1024EEvPfS0_S0_j --------------------------
	.section	.nv.shared._Z7kernel2ILj1024EEvPfS0_S0_j,"aw",@nobits
	.sectionflags	@""
	.align	4
.nv.shared._Z7kernel2ILj1024EEvPfS0_S0_j:
	.zero		3072


//--------------------- .nv.shared._Z7kernel1ILj64EEvPfS0_S0_j --------------------------
	.section	.nv.shared._Z7kernel1ILj64EEvPfS0_S0_j,"aw",@nobits
	.sectionflags	@""
	.align	4
.nv.shared._Z7kernel1ILj64EEvPfS0_S0_j:
	.zero		3072


//--------------------- .nv.shared._Z7kernel1ILj128EEvPfS0_S0_j --------------------------
	.section	.nv.shared._Z7kernel1ILj128EEvPfS0_S0_j,"aw",@nobits
	.sectionflags	@""
	.align	4
.nv.shared._Z7kernel1ILj128EEvPfS0_S0_j:
	.zero		3072


//--------------------- .nv.shared._Z7kernel1ILj256EEvPfS0_S0_j --------------------------
	.section	.nv.shared._Z7kernel1ILj256EEvPfS0_S0_j,"aw",@nobits
	.sectionflags	@""
	.align	4
.nv.shared._Z7kernel1ILj256EEvPfS0_S0_j:
	.zero		3072


//--------------------- .nv.shared._Z7kernel1ILj512EEvPfS0_S0_j --------------------------
	.section	.nv.shared._Z7kernel1ILj512EEvPfS0_S0_j,"aw",@nobits
	.sectionflags	@""
	.align	4
.nv.shared._Z7kernel1ILj512EEvPfS0_S0_j:
	.zero		3072


//--------------------- .nv.shared._Z7kernel1ILj1024EEvPfS0_S0_j --------------------------
	.section	.nv.shared._Z7kernel1ILj1024EEvPfS0_S0_j,"aw",@nobits
	.sectionflags	@""
	.align	4
.nv.shared._Z7kernel1ILj1024EEvPfS0_S0_j:
	.zero		3072


//--------------------- .nv.constant0._Z7kernel2ILj64EEvPfS0_S0_j --------------------------
	.section	.nv.constant0._Z7kernel2ILj64EEvPfS0_S0_j,"a",@progbits
	.sectionflags	@""
	.align	4
.nv.constant0._Z7kernel2ILj64EEvPfS0_S0_j:
	.zero		924


//--------------------- .nv.constant0._Z7kernel2ILj128EEvPfS0_S0_j --------------------------
	.section	.nv.constant0._Z7kernel2ILj128EEvPfS0_S0_j,"a",@progbits
	.sectionflags	@""
	.align	4
.nv.constant0._Z7kernel2ILj128EEvPfS0_S0_j:
	.zero		924


//--------------------- .nv.constant0._Z7kernel2ILj256EEvPfS0_S0_j --------------------------
	.section	.nv.constant0._Z7kernel2ILj256EEvPfS0_S0_j,"a",@progbits
	.sectionflags	@""
	.align	4
.nv.constant0._Z7kernel2ILj256EEvPfS0_S0_j:
	.zero		924


//--------------------- .nv.constant0._Z7kernel2ILj512EEvPfS0_S0_j --------------------------
	.section	.nv.constant0._Z7kernel2ILj512EEvPfS0_S0_j,"a",@progbits
	.sectionflags	@""
	.align	4
.nv.constant0._Z7kernel2ILj512EEvPfS0_S0_j:
	.zero		924


//--------------------- .nv.constant0._Z7kernel2ILj1024EEvPfS0_S0_j --------------------------
	.section	.nv.constant0._Z7kernel2ILj1024EEvPfS0_S0_j,"a",@progbits
	.sectionflags	@""
	.align	4
.nv.constant0._Z7kernel2ILj1024EEvPfS0_S0_j:
	.zero		924


//--------------------- .nv.constant0._Z7kernel1ILj64EEvPfS0_S0_j --------------------------
	.section	.nv.constant0._Z7kernel1ILj64EEvPfS0_S0_j,"a",@progbits
	.sectionflags	@""
	.align	4
.nv.constant0._Z7kernel1ILj64EEvPfS0_S0_j:
	.zero		924


//--------------------- .nv.constant0._Z7kernel1ILj128EEvPfS0_S0_j --------------------------
	.section	.nv.constant0._Z7kernel1ILj128EEvPfS0_S0_j,"a",@progbits
	.sectionflags	@""
	.align	4
.nv.constant0._Z7kernel1ILj128EEvPfS0_S0_j:
	.zero		924


//--------------------- .nv.constant0._Z7kernel1ILj256EEvPfS0_S0_j --------------------------
	.section	.nv.constant0._Z7kernel1ILj256EEvPfS0_S0_j,"a",@progbits
	.sectionflags	@""
	.align	4
.nv.constant0._Z7kernel1ILj256EEvPfS0_S0_j:
	.zero		924


//--------------------- .nv.constant0._Z7kernel1ILj512EEvPfS0_S0_j --------------------------
	.section	.nv.constant0._Z7kernel1ILj512EEvPfS0_S0_j,"a",@progbits
	.sectionflags	@""
	.align	4
.nv.constant0._Z7kernel1ILj512EEvPfS0_S0_j:
	.zero		924


//--------------------- .nv.constant0._Z7kernel1ILj1024EEvPfS0_S0_j --------------------------
	.section	.nv.constant0._Z7kernel1ILj1024EEvPfS0_S0_j,"a",@progbits
	.sectionflags	@""
	.align	4
.nv.constant0._Z7kernel1ILj1024EEvPfS0_S0_j:
	.zero		924


//--------------------- SYMBOLS --------------------------

	.type		.nv.reservedSmem.offset0,@object
	.size		.nv.reservedSmem.offset0,0x4
	.type		.nv.reservedSmem.cap,@object
	.size		.nv.reservedSmem.cap,0x4
